	.target	sm_90a

	.elftype	@"ET_EXEC"


//--------------------- .note.nv.tkinfo           --------------------------
	.section	.note.nv.tkinfo,"",@"SHT_NOTE"
	.sectionflags	@"SHF_NOTE_NV_TKINFO"
	.tkinfo
        /*0018*/ 	.word	0x00000002
        /*0030*/ 	.string	""
        /*0030*/ 	.string	"ptxas"
        /*0030*/ 	.string	"Cuda compilation tools, release 13.0, V13.0.88"
        /*0030*/ 	.string	"Build cuda_13.0.r13.0/compiler.36424714_0"
        /*0030*/ 	.string	"-arch sm_90a -m 64 "



//--------------------- .note.nv.cuinfo           --------------------------
	.section	.note.nv.cuinfo,"",@"SHT_NOTE"
	.sectionflags	@"SHF_NOTE_NV_CUINFO"
        /*0018*/ 	.short	0x0002
        /*001a*/ 	.short	0x005a
        /*001c*/ 	.short	0x0082
	.zero		2


//--------------------- .nv.info                  --------------------------
	.section	.nv.info,"",@"SHT_CUDA_INFO"
	.align	4


	//----- nvinfo : EIATTR_REGCOUNT
	.align		4
        /*0000*/ 	.byte	0x04, 0x2f
        /*0002*/ 	.short	(.L_15 - .L_14)
	.align		4
.L_14:
        /*0004*/ 	.word	index@(_ZN7cutlass13device_kernelINS_4gemm6kernel13GemmUniversalIN4cute5tupleIJiiiiEEENS1_10collective13CollectiveMmaINS1_34MainloopSm90TmaGmmaWarpSpecializedILi4ENS5_IJNS4_1CILi1EEESB_SB_EEENS1_32KernelTmaWarpSpecializedPingpongEEENS5_IJNSA_ILi64EEENSA_ILi128EEESG_EEENS_10bfloat16_tENS5_IJlSB_lEEESI_SJ_NS4_8TiledMMAINS4_8MMA_AtomIJNS4_4SM904GMMA28MMA_64x128x16_F32BF16BF16_SSILNSN_5MajorE0ELSP_0ELNSN_7ScaleInE1ELSQ_1EEEEEENS4_6LayoutISC_NS5_IJNSA_ILi0EEESU_SU_EEEEENS5_IJNS4_10UnderscoreESX_SX_EEEEENS4_13SM90_TMA_LOADENS4_14ComposedLayoutINS4_7SwizzleILi3ELi4ELi3EEENS4_18smem_ptr_flag_bitsILi16EEENST_INS5_IJNSA_ILi8EEESF_EEENS5_IJSF_SB_EEEEEEEvNS4_8identityES10_S1A_vS1B_EENS_8epilogue10collective6detail29Sm90TmaWarpSpecializedAdapterINS1E_15DefaultEpilogueISI_SJ_SJ_NS1D_6thread17LinearCombinationISI_Li1EffLNS1I_9ScaleType4KindE0ELNS_15FloatRoundStyleE2ESI_EENS1_15EpilogueDefaultEEEEEvvEEEEvNT_6ParamsE)
        /*0008*/ 	.word	0x000000a8


	//----- nvinfo : EIATTR_FRAME_SIZE
	.align		4
.L_15:
        /*000c*/ 	.byte	0x04, 0x11
        /*000e*/ 	.short	(.L_17 - .L_16)
	.align		4
.L_16:
        /*0010*/ 	.word	index@(_ZN7cutlass13device_kernelINS_4gemm6kernel13GemmUniversalIN4cute5tupleIJiiiiEEENS1_10collective13CollectiveMmaINS1_34MainloopSm90TmaGmmaWarpSpecializedILi4ENS5_IJNS4_1CILi1EEESB_SB_EEENS1_32KernelTmaWarpSpecializedPingpongEEENS5_IJNSA_ILi64EEENSA_ILi128EEESG_EEENS_10bfloat16_tENS5_IJlSB_lEEESI_SJ_NS4_8TiledMMAINS4_8MMA_AtomIJNS4_4SM904GMMA28MMA_64x128x16_F32BF16BF16_SSILNSN_5MajorE0ELSP_0ELNSN_7ScaleInE1ELSQ_1EEEEEENS4_6LayoutISC_NS5_IJNSA_ILi0EEESU_SU_EEEEENS5_IJNS4_10UnderscoreESX_SX_EEEEENS4_13SM90_TMA_LOADENS4_14ComposedLayoutINS4_7SwizzleILi3ELi4ELi3EEENS4_18smem_ptr_flag_bitsILi16EEENST_INS5_IJNSA_ILi8EEESF_EEENS5_IJSF_SB_EEEEEEEvNS4_8identityES10_S1A_vS1B_EENS_8epilogue10collective6detail29Sm90TmaWarpSpecializedAdapterINS1E_15DefaultEpilogueISI_SJ_SJ_NS1D_6thread17LinearCombinationISI_Li1EffLNS1I_9ScaleType4KindE0ELNS_15FloatRoundStyleE2ESI_EENS1_15EpilogueDefaultEEEEEvvEEEEvNT_6ParamsE)
        /*0014*/ 	.word	0x00000000


	//----- nvinfo : EIATTR_MIN_STACK_SIZE
	.align		4
.L_17:
        /*0018*/ 	.byte	0x04, 0x12
        /*001a*/ 	.short	(.L_19 - .L_18)
	.align		4
.L_18:
        /*001c*/ 	.word	index@(_ZN7cutlass13device_kernelINS_4gemm6kernel13GemmUniversalIN4cute5tupleIJiiiiEEENS1_10collective13CollectiveMmaINS1_34MainloopSm90TmaGmmaWarpSpecializedILi4ENS5_IJNS4_1CILi1EEESB_SB_EEENS1_32KernelTmaWarpSpecializedPingpongEEENS5_IJNSA_ILi64EEENSA_ILi128EEESG_EEENS_10bfloat16_tENS5_IJlSB_lEEESI_SJ_NS4_8TiledMMAINS4_8MMA_AtomIJNS4_4SM904GMMA28MMA_64x128x16_F32BF16BF16_SSILNSN_5MajorE0ELSP_0ELNSN_7ScaleInE1ELSQ_1EEEEEENS4_6LayoutISC_NS5_IJNSA_ILi0EEESU_SU_EEEEENS5_IJNS4_10UnderscoreESX_SX_EEEEENS4_13SM90_TMA_LOADENS4_14ComposedLayoutINS4_7SwizzleILi3ELi4ELi3EEENS4_18smem_ptr_flag_bitsILi16EEENST_INS5_IJNSA_ILi8EEESF_EEENS5_IJSF_SB_EEEEEEEvNS4_8identityES10_S1A_vS1B_EENS_8epilogue10collective6detail29Sm90TmaWarpSpecializedAdapterINS1E_15DefaultEpilogueISI_SJ_SJ_NS1D_6thread17LinearCombinationISI_Li1EffLNS1I_9ScaleType4KindE0ELNS_15FloatRoundStyleE2ESI_EENS1_15EpilogueDefaultEEEEEvvEEEEvNT_6ParamsE)
        /*0020*/ 	.word	0x00000000
.L_19:


//--------------------- .nv.compat                --------------------------
	.section	.nv.compat,"",@"SHT_CUDA_COMPAT_INFO"
	.align	4
        /*0000*/ 	.byte	0x02, 0x09, 0x01, 0x00, 0x02, 0x02, 0x04, 0x00, 0x02, 0x05, 0x05, 0x00, 0x03, 0x07, 0x01, 0x01
        /*0010*/ 	.byte	0x02, 0x03, 0x01, 0x00, 0x02, 0x06, 0x01, 0x00, 0x04, 0x0b, 0x08, 0x00, 0x00, 0x00, 0x00, 0x00
        /*0020*/ 	.byte	0x00, 0x00, 0x00, 0x00


//--------------------- .nv.info._ZN7cutlass13device_kernelINS_4gemm6kernel13GemmUniversalIN4cute5tupleIJiiiiEEENS1_10collective13CollectiveMmaINS1_34MainloopSm90TmaGmmaWarpSpecializedILi4ENS5_IJNS4_1CILi1EEESB_SB_EEENS1_32KernelTmaWarpSpecializedPingpongEEENS5_IJNSA_ILi64EEENSA_ILi128EEESG_EEENS_10bfloat16_tENS5_IJlSB_lEEESI_SJ_NS4_8TiledMMAINS4_8MMA_AtomIJNS4_4SM904GMMA28MMA_64x128x16_F32BF16BF16_SSILNSN_5MajorE0ELSP_0ELNSN_7ScaleInE1ELSQ_1EEEEEENS4_6LayoutISC_NS5_IJNSA_ILi0EEESU_SU_EEEEENS5_IJNS4_10UnderscoreESX_SX_EEEEENS4_13SM90_TMA_LOADENS4_14ComposedLayoutINS4_7SwizzleILi3ELi4ELi3EEENS4_18smem_ptr_flag_bitsILi16EEENST_INS5_IJNSA_ILi8EEESF_EEENS5_IJSF_SB_EEEEEEEvNS4_8identityES10_S1A_vS1B_EENS_8epilogue10collective6detail29Sm90TmaWarpSpecializedAdapterINS1E_15DefaultEpilogueISI_SJ_SJ_NS1D_6thread17LinearCombinationISI_Li1EffLNS1I_9ScaleType4KindE0ELNS_15FloatRoundStyleE2ESI_EENS1_15EpilogueDefaultEEEEEvvEEEEvNT_6ParamsE --------------------------
	.section	.nv.info._ZN7cutlass13device_kernelINS_4gemm6kernel13GemmUniversalIN4cute5tupleIJiiiiEEENS1_10collective13CollectiveMmaINS1_34MainloopSm90TmaGmmaWarpSpecializedILi4ENS5_IJNS4_1CILi1EEESB_SB_EEENS1_32KernelTmaWarpSpecializedPingpongEEENS5_IJNSA_ILi64EEENSA_ILi128EEESG_EEENS_10bfloat16_tENS5_IJlSB_lEEESI_SJ_NS4_8TiledMMAINS4_8MMA_AtomIJNS4_4SM904GMMA28MMA_64x128x16_F32BF16BF16_SSILNSN_5MajorE0ELSP_0ELNSN_7ScaleInE1ELSQ_1EEEEEENS4_6LayoutISC_NS5_IJNSA_ILi0EEESU_SU_EEEEENS5_IJNS4_10UnderscoreESX_SX_EEEEENS4_13SM90_TMA_LOADENS4_14ComposedLayoutINS4_7SwizzleILi3ELi4ELi3EEENS4_18smem_ptr_flag_bitsILi16EEENST_INS5_IJNSA_ILi8EEESF_EEENS5_IJSF_SB_EEEEEEEvNS4_8identityES10_S1A_vS1B_EENS_8epilogue10collective6detail29Sm90TmaWarpSpecializedAdapterINS1E_15DefaultEpilogueISI_SJ_SJ_NS1D_6thread17LinearCombinationISI_Li1EffLNS1I_9ScaleType4KindE0ELNS_15FloatRoundStyleE2ESI_EENS1_15EpilogueDefaultEEEEEvvEEEEvNT_6ParamsE,"",@"SHT_CUDA_INFO"
	.sectionflags	@""
	.align	4


	//----- nvinfo : EIATTR_CUDA_API_VERSION
	.align		4
        /*0000*/ 	.byte	0x04, 0x37
        /*0002*/ 	.short	(.L_21 - .L_20)
.L_20:
        /*0004*/ 	.word	0x00000082


	//----- nvinfo : EIATTR_KPARAM_INFO
	.align		4
.L_21:
        /*0008*/ 	.byte	0x04, 0x17
        /*000a*/ 	.short	(.L_23 - .L_22)
.L_22:
        /*000c*/ 	.word	0x00000000
        /*0010*/ 	.short	0x0000
        /*0012*/ 	.short	0x0070
        /*0014*/ 	.byte	0x00, 0xf0, 0x01, 0x10


	//----- nvinfo : EIATTR_SPARSE_MMA_MASK
	.align		4
.L_23:
        /*0018*/ 	.byte	0x03, 0x50
        /*001a*/ 	.short	0x0000


	//----- nvinfo : EIATTR_MAXREG_COUNT
	.align		4
        /*001c*/ 	.byte	0x03, 0x1b
        /*001e*/ 	.short	0x00a8


	//----- nvinfo : EIATTR_NUM_BARRIERS
	.align		4
        /*0020*/ 	.byte	0x02, 0x4c
        /*0022*/ 	.byte	0x01
	.zero		1


	//----- nvinfo : EIATTR_EXTERNS
	.align		4
        /*0024*/ 	.byte	0x04, 0x0f
        /*0026*/ 	.short	(.L_25 - .L_24)


	//   ....[0]....
	.align		4
.L_24:
        /*0028*/ 	.word	index@(__assertfail)


	//----- nvinfo : EIATTR_MERCURY_ISA_VERSION
	.align		4
.L_25:
        /*002c*/ 	.byte	0x03, 0x5f
        /*002e*/ 	.short	0x0101


	//----- nvinfo : EIATTR_INT_WARP_WIDE_INSTR_OFFSETS
	.align		4
        /*0030*/ 	.byte	0x04, 0x31
        /*0032*/ 	.short	(.L_27 - .L_26)


	//   ....[0]....
.L_26:
        /*0034*/ 	.word	0x00000470


	//   ....[1]....
        /*0038*/ 	.word	0x00000490


	//   ....[2]....
        /*003c*/ 	.word	0x00000510


	//   ....[3]....
        /*0040*/ 	.word	0x00000520


	//   ....[4]....
        /*0044*/ 	.word	0x00000530


	//   ....[5]....
        /*0048*/ 	.word	0x00000550


	//   ....[6]....
        /*004c*/ 	.word	0x000005b0


	//   ....[7]....
        /*0050*/ 	.word	0x000005d0


	//----- nvinfo : EIATTR_COOP_GROUP_MASK_REGIDS
	.align		4
.L_27:
        /*0054*/ 	.byte	0x04, 0x29
        /*0056*/ 	.short	(.L_29 - .L_28)


	//   ....[0]....
.L_28:
        /*0058*/ 	.word	0xffffffff


	//   ....[1]....
        /*005c*/ 	.word	0xffffffff


	//   ....[2]....
        /*0060*/ 	.word	0xffffffff


	//   ....[3]....
        /*0064*/ 	.word	0xffffffff


	//   ....[4]....
        /*0068*/ 	.word	0xffffffff


	//   ....[5]....
        /*006c*/ 	.word	0xffffffff


	//----- nvinfo : EIATTR_COOP_GROUP_INSTR_OFFSETS
	.align		4
.L_29:
        /*0070*/ 	.byte	0x04, 0x28
        /*0072*/ 	.short	(.L_31 - .L_30)


	//   ....[0]....
.L_30:
        /*0074*/ 	.word	0x00000050


	//   ....[1]....
        /*0078*/ 	.word	0x00000080


	//   ....[2]....
        /*007c*/ 	.word	0x00000180


	//   ....[3]....
        /*0080*/ 	.word	0x00000390


	//   ....[4]....
        /*0084*/ 	.word	0x000003d0


	//   ....[5]....
        /*0088*/ 	.word	0x00000410


	//----- nvinfo : EIATTR_REG_RECONFIG
	.align		4
.L_31:
        /*008c*/ 	.byte	0x01, 0x54
	.zero		2


	//----- nvinfo : EIATTR_SYSCALL_OFFSETS
	.align		4
        /*0090*/ 	.byte	0x04, 0x46
        /*0092*/ 	.short	(.L_33 - .L_32)


	//   ....[0]....
.L_32:
        /*0094*/ 	.word	0x00001770


	//----- nvinfo : EIATTR_MBARRIER_INSTR_OFFSETS
	.align		4
.L_33:
        /*0098*/ 	.byte	0x04, 0x39
        /*009a*/ 	.short	(.L_35 - .L_34)


	//   ....[0]....
.L_34:
        /*009c*/ 	.word	0x00000300
        /*00a0*/ 	.word	0x000000ff
        /*00a4*/ 	.word	0x00000000
        /*00a8*/ 	.short	0x0100
        /*00aa*/ 	.byte	0x09
	.zero		1


	//   ....[1]....
        /*00ac*/ 	.word	0x00000310
        /*00b0*/ 	.word	0x000000ff
        /*00b4*/ 	.word	0x00000020
        /*00b8*/ 	.short	0x0100
        /*00ba*/ 	.byte	0x09
	.zero		1


	//   ....[2]....
        /*00bc*/ 	.word	0x00000320
        /*00c0*/ 	.word	0x000000ff
        /*00c4*/ 	.word	0x00000008
        /*00c8*/ 	.short	0x0100
        /*00ca*/ 	.byte	0x09
	.zero		1


	//   ....[3]....
        /*00cc*/ 	.word	0x00000330
        /*00d0*/ 	.word	0x000000ff
        /*00d4*/ 	.word	0x00000028
        /*00d8*/ 	.short	0x0100
        /*00da*/ 	.byte	0x09
	.zero		1


	//   ....[4]....
        /*00dc*/ 	.word	0x00000340
        /*00e0*/ 	.word	0x000000ff
        /*00e4*/ 	.word	0x00000010
        /*00e8*/ 	.short	0x0100
        /*00ea*/ 	.byte	0x09
	.zero		1


	//   ....[5]....
        /*00ec*/ 	.word	0x00000350
        /*00f0*/ 	.word	0x000000ff
        /*00f4*/ 	.word	0x00000030
        /*00f8*/ 	.short	0x0100
        /*00fa*/ 	.byte	0x09
	.zero		1


	//   ....[6]....
        /*00fc*/ 	.word	0x00000360
        /*0100*/ 	.word	0x000000ff
        /*0104*/ 	.word	0x00000018
        /*0108*/ 	.short	0x0100
        /*010a*/ 	.byte	0x09
	.zero		1


	//   ....[7]....
        /*010c*/ 	.word	0x00000370
        /*0110*/ 	.word	0x000000ff
        /*0114*/ 	.word	0x00000038
        /*0118*/ 	.short	0x0100
        /*011a*/ 	.byte	0x09
	.zero		1


	//   ....[8]....
        /*011c*/ 	.word	0x000005f0
        /*0120*/ 	.word	0x000000ff
        /*0124*/ 	.word	0x00000070
        /*0128*/ 	.short	0x0100
        /*012a*/ 	.byte	0x09
	.zero		1


	//   ....[9]....
        /*012c*/ 	.word	0x00000600
        /*0130*/ 	.word	0x000000ff
        /*0134*/ 	.word	0x00000078
        /*0138*/ 	.short	0x0100
        /*013a*/ 	.byte	0x09
	.zero		1


	//   ....[10]....
        /*013c*/ 	.word	0x00000640
        /*0140*/ 	.word	0x000000ff
        /*0144*/ 	.word	0x00000050
        /*0148*/ 	.short	0x0100
        /*014a*/ 	.byte	0x0a
	.zero		1


	//   ....[11]....
        /*014c*/ 	.word	0x00000660
        /*0150*/ 	.word	0x000000ff
        /*0154*/ 	.word	0x00000058
        /*0158*/ 	.short	0x0100
        /*015a*/ 	.byte	0x0a
	.zero		1


	//   ....[12]....
        /*015c*/ 	.word	0x00000670
        /*0160*/ 	.word	0x000000ff
        /*0164*/ 	.word	0x00000060
        /*0168*/ 	.short	0x0100
        /*016a*/ 	.byte	0x0a
	.zero		1


	//   ....[13]....
        /*016c*/ 	.word	0x00000680
        /*0170*/ 	.word	0x000000ff
        /*0174*/ 	.word	0x00000068
        /*0178*/ 	.short	0x0100
        /*017a*/ 	.byte	0x0a
	.zero		1


	//   ....[14]....
        /*017c*/ 	.word	0x00001630
        /*0180*/ 	.word	0x0000005f
        /*0184*/ 	.word	0xfffffff8
        /*0188*/ 	.short	0x010a
        /*018a*/ 	.byte	0x3f
	.zero		1


	//   ....[15]....
        /*018c*/ 	.word	0x00001800
        /*0190*/ 	.word	0x00000003
        /*0194*/ 	.word	0x00000000
        /*0198*/ 	.short	0x010a
        /*019a*/ 	.byte	0x3f
	.zero		1


	//   ....[16]....
        /*019c*/ 	.word	0x00001860
        /*01a0*/ 	.word	0x00000003
        /*01a4*/ 	.word	0x00000000
        /*01a8*/ 	.short	0x010a
        /*01aa*/ 	.byte	0x3f
	.zero		1


	//   ....[17]....
        /*01ac*/ 	.word	0x00001d80
        /*01b0*/ 	.word	0x000000ff
        /*01b4*/ 	.word	0x00000000
        /*01b8*/ 	.short	0x010a
        /*01ba*/ 	.byte	0x04
	.zero		1


	//   ....[18]....
        /*01bc*/ 	.word	0x00001dc0
        /*01c0*/ 	.word	0x000000ff
        /*01c4*/ 	.word	0x00000000
        /*01c8*/ 	.short	0x010a
        /*01ca*/ 	.byte	0x04
	.zero		1


	//   ....[19]....
        /*01cc*/ 	.word	0x000021f0
        /*01d0*/ 	.word	0x000000ff
        /*01d4*/ 	.word	0x00000000
        /*01d8*/ 	.short	0x0101
        /*01da*/ 	.byte	0x04
	.zero		1


	//   ....[20]....
        /*01dc*/ 	.word	0x000022e0
        /*01e0*/ 	.word	0x00000063
        /*01e4*/ 	.word	0x00000000
        /*01e8*/ 	.short	0x0101
        /*01ea*/ 	.byte	0x32
	.zero		1


	//   ....[21]....
        /*01ec*/ 	.word	0x000023a0
        /*01f0*/ 	.word	0x000000ff
        /*01f4*/ 	.word	0x00000000
        /*01f8*/ 	.short	0x0101
        /*01fa*/ 	.byte	0x04
	.zero		1


	//   ....[22]....
        /*01fc*/ 	.word	0x000023f0
        /*0200*/ 	.word	0x0000005f
        /*0204*/ 	.word	0x00000008
        /*0208*/ 	.short	0x010a
        /*020a*/ 	.byte	0x3f
	.zero		1


	//   ....[23]....
        /*020c*/ 	.word	0x000064f0
        /*0210*/ 	.word	0x00000060
        /*0214*/ 	.word	0x00000000
        /*0218*/ 	.short	0x0101
        /*021a*/ 	.byte	0x32
	.zero		1


	//   ....[24]....
        /*021c*/ 	.word	0x00006f00
        /*0220*/ 	.word	0x00000007
        /*0224*/ 	.word	0x00000020
        /*0228*/ 	.short	0x010a
        /*022a*/ 	.byte	0x3f
	.zero		1


	//   ....[25]....
        /*022c*/ 	.word	0x00007360
        /*0230*/ 	.word	0x00000003
        /*0234*/ 	.word	0x00000078
        /*0238*/ 	.short	0x0101
        /*023a*/ 	.byte	0x3f
	.zero		1


	//   ....[26]....
        /*023c*/ 	.word	0x00007ad0
        /*0240*/ 	.word	0x00000007
        /*0244*/ 	.word	0x00000000
        /*0248*/ 	.short	0x010a
        /*024a*/ 	.byte	0x3f
	.zero		1


	//   ....[27]....
        /*024c*/ 	.word	0x00007b50
        /*0250*/ 	.word	0x00000009
        /*0254*/ 	.word	0x00000000
        /*0258*/ 	.short	0x010a
        /*025a*/ 	.byte	0x3f
	.zero		1


	//   ....[28]....
        /*025c*/ 	.word	0x00007be0
        /*0260*/ 	.word	0x00000006
        /*0264*/ 	.word	0x00000000
        /*0268*/ 	.short	0x010a
        /*026a*/ 	.byte	0x3f
	.zero		1


	//   ....[29]....
        /*026c*/ 	.word	0x00007c70
        /*0270*/ 	.word	0x00000003
        /*0274*/ 	.word	0x00000000
        /*0278*/ 	.short	0x010a
        /*027a*/ 	.byte	0x3f
	.zero		1


	//   ....[30]....
        /*027c*/ 	.word	0x00007cd0
        /*0280*/ 	.word	0x0000005f
        /*0284*/ 	.word	0xfffffff8
        /*0288*/ 	.short	0x010a
        /*028a*/ 	.byte	0x3f
	.zero		1


	//   ....[31]....
        /*028c*/ 	.word	0x00007d20
        /*0290*/ 	.word	0x00000003
        /*0294*/ 	.word	0x00000000
        /*0298*/ 	.short	0x010a
        /*029a*/ 	.byte	0x3f
	.zero		1


	//   ....[32]....
        /*029c*/ 	.word	0x00007d80
        /*02a0*/ 	.word	0x00000004
        /*02a4*/ 	.word	0x00000000
        /*02a8*/ 	.short	0x010a
        /*02aa*/ 	.byte	0x3f
	.zero		1


	//   ....[33]....
        /*02ac*/ 	.word	0x00007dd0
        /*02b0*/ 	.word	0x0000005f
        /*02b4*/ 	.word	0x00000008
        /*02b8*/ 	.short	0x010a
        /*02ba*/ 	.byte	0x3f
	.zero		1


	//   ....[34]....
        /*02bc*/ 	.word	0x00007ea0
        /*02c0*/ 	.word	0x00000007
        /*02c4*/ 	.word	0x00000020
        /*02c8*/ 	.short	0x010a
        /*02ca*/ 	.byte	0x3f
	.zero		1


	//   ....[35]....
        /*02cc*/ 	.word	0x00007f70
        /*02d0*/ 	.word	0x00000007
        /*02d4*/ 	.word	0x00000000
        /*02d8*/ 	.short	0x010a
        /*02da*/ 	.byte	0x3f
	.zero		1


	//   ....[36]....
        /*02dc*/ 	.word	0x00007fc0
        /*02e0*/ 	.word	0x00000009
        /*02e4*/ 	.word	0x00000000
        /*02e8*/ 	.short	0x010a
        /*02ea*/ 	.byte	0x3f
	.zero		1


	//   ....[37]....
        /*02ec*/ 	.word	0x00008010
        /*02f0*/ 	.word	0x00000006
        /*02f4*/ 	.word	0x00000000
        /*02f8*/ 	.short	0x010a
        /*02fa*/ 	.byte	0x3f
	.zero		1


	//----- nvinfo : EIATTR_NUM_MBARRIERS
	.align		4
.L_35:
        /*02fc*/ 	.byte	0x03, 0x38
        /*02fe*/ 	.short	0x000e


	//----- nvinfo : EIATTR_EXIT_INSTR_OFFSETS
	.align		4
        /*0300*/ 	.byte	0x04, 0x1c
        /*0302*/ 	.short	(.L_37 - .L_36)


	//   ....[0]....
.L_36:
        /*0304*/ 	.word	0x00001240


	//   ....[1]....
        /*0308*/ 	.word	0x000012a0


	//   ....[2]....
        /*030c*/ 	.word	0x00006c30


	//   ....[3]....
        /*0310*/ 	.word	0x00006c60


	//   ....[4]....
        /*0314*/ 	.word	0x00007cc0


	//----- nvinfo : EIATTR_MAX_THREADS
	.align		4
.L_37:
        /*0318*/ 	.byte	0x04, 0x05
        /*031a*/ 	.short	(.L_39 - .L_38)
.L_38:
        /*031c*/ 	.word	0x00000180
        /*0320*/ 	.word	0x00000001
        /*0324*/ 	.word	0x00000001


	//----- nvinfo : EIATTR_CRS_STACK_SIZE
	.align		4
.L_39:
        /*0328*/ 	.byte	0x04, 0x1e
        /*032a*/ 	.short	(.L_41 - .L_40)
.L_40:
        /*032c*/ 	.word	0x00000000


	//----- nvinfo : EIATTR_CBANK_PARAM_SIZE
	.align		4
.L_41:
        /*0330*/ 	.byte	0x03, 0x19
        /*0332*/ 	.short	0x0470


	//----- nvinfo : EIATTR_PARAM_CBANK
	.align		4
        /*0334*/ 	.byte	0x04, 0x0a
        /*0336*/ 	.short	(.L_43 - .L_42)
	.align		4
.L_42:
        /*0338*/ 	.word	index@(.nv.constant0._ZN7cutlass13device_kernelINS_4gemm6kernel13GemmUniversalIN4cute5tupleIJiiiiEEENS1_10collective13CollectiveMmaINS1_34MainloopSm90TmaGmmaWarpSpecializedILi4ENS5_IJNS4_1CILi1EEESB_SB_EEENS1_32KernelTmaWarpSpecializedPingpongEEENS5_IJNSA_ILi64EEENSA_ILi128EEESG_EEENS_10bfloat16_tENS5_IJlSB_lEEESI_SJ_NS4_8TiledMMAINS4_8MMA_AtomIJNS4_4SM904GMMA28MMA_64x128x16_F32BF16BF16_SSILNSN_5MajorE0ELSP_0ELNSN_7ScaleInE1ELSQ_1EEEEEENS4_6LayoutISC_NS5_IJNSA_ILi0EEESU_SU_EEEEENS5_IJNS4_10UnderscoreESX_SX_EEEEENS4_13SM90_TMA_LOADENS4_14ComposedLayoutINS4_7SwizzleILi3ELi4ELi3EEENS4_18smem_ptr_flag_bitsILi16EEENST_INS5_IJNSA_ILi8EEESF_EEENS5_IJSF_SB_EEEEEEEvNS4_8identityES10_S1A_vS1B_EENS_8epilogue10collective6detail29Sm90TmaWarpSpecializedAdapterINS1E_15DefaultEpilogueISI_SJ_SJ_NS1D_6thread17LinearCombinationISI_Li1EffLNS1I_9ScaleType4KindE0ELNS_15FloatRoundStyleE2ESI_EENS1_15EpilogueDefaultEEEEEvvEEEEvNT_6ParamsE)
        /*033c*/ 	.short	0x0210
        /*033e*/ 	.short	0x0470


	//----- nvinfo : EIATTR_SW_WAR
	.align		4
.L_43:
        /*0340*/ 	.byte	0x04, 0x36
        /*0342*/ 	.short	(.L_45 - .L_44)
.L_44:
        /*0344*/ 	.word	0x00000008
.L_45:


//--------------------- .nv.callgraph             --------------------------
	.section	.nv.callgraph,"",@"SHT_CUDA_CALLGRAPH"
	.align	4
	.sectionentsize	8
	.align		4
        /*0000*/ 	.word	0x00000000
	.align		4
        /*0004*/ 	.word	0xffffffff
	.align		4
        /*0008*/ 	.word	index@(_ZN7cutlass13device_kernelINS_4gemm6kernel13GemmUniversalIN4cute5tupleIJiiiiEEENS1_10collective13CollectiveMmaINS1_34MainloopSm90TmaGmmaWarpSpecializedILi4ENS5_IJNS4_1CILi1EEESB_SB_EEENS1_32KernelTmaWarpSpecializedPingpongEEENS5_IJNSA_ILi64EEENSA_ILi128EEESG_EEENS_10bfloat16_tENS5_IJlSB_lEEESI_SJ_NS4_8TiledMMAINS4_8MMA_AtomIJNS4_4SM904GMMA28MMA_64x128x16_F32BF16BF16_SSILNSN_5MajorE0ELSP_0ELNSN_7ScaleInE1ELSQ_1EEEEEENS4_6LayoutISC_NS5_IJNSA_ILi0EEESU_SU_EEEEENS5_IJNS4_10UnderscoreESX_SX_EEEEENS4_13SM90_TMA_LOADENS4_14ComposedLayoutINS4_7SwizzleILi3ELi4ELi3EEENS4_18smem_ptr_flag_bitsILi16EEENST_INS5_IJNSA_ILi8EEESF_EEENS5_IJSF_SB_EEEEEEEvNS4_8identityES10_S1A_vS1B_EENS_8epilogue10collective6detail29Sm90TmaWarpSpecializedAdapterINS1E_15DefaultEpilogueISI_SJ_SJ_NS1D_6thread17LinearCombinationISI_Li1EffLNS1I_9ScaleType4KindE0ELNS_15FloatRoundStyleE2ESI_EENS1_15EpilogueDefaultEEEEEvvEEEEvNT_6ParamsE)
	.align		4
        /*000c*/ 	.word	index@(__assertfail)
	.align		4
        /*0010*/ 	.word	0x00000000
	.align		4
        /*0014*/ 	.word	0xfffffffe
	.align		4
        /*0018*/ 	.word	0x00000000
	.align		4
        /*001c*/ 	.word	0xfffffffd
	.align		4
        /*0020*/ 	.word	0x00000000
	.align		4
        /*0024*/ 	.word	0xfffffffc


//--------------------- .nv.constant4             --------------------------
	.section	.nv.constant4,"a",@progbits
	.align	8
	.align		8
.nv.constant4:
        /*0000*/ 	.dword	__assertfail
	.align		8
        /*0008*/ 	.dword	__unnamed_1
	.align		8
        /*0010*/ 	.dword	_ZN40_INTERNAL_09e8f5e2_4_k_cu_114e4d15_225684cuda3std3__45__cpo5beginE
	.align		8
        /*0018*/ 	.dword	_ZN40_INTERNAL_09e8f5e2_4_k_cu_114e4d15_225684cuda3std3__45__cpo3endE
	.align		8
        /*0020*/ 	.dword	_ZN40_INTERNAL_09e8f5e2_4_k_cu_114e4d15_225684cuda3std3__45__cpo6cbeginE
	.align		8
        /*0028*/ 	.dword	_ZN40_INTERNAL_09e8f5e2_4_k_cu_114e4d15_225684cuda3std3__45__cpo4cendE
	.align		8
        /*0030*/ 	.dword	_ZN40_INTERNAL_09e8f5e2_4_k_cu_114e4d15_225684cuda3std3__442_GLOBAL__N__09e8f5e2_4_k_cu_114e4d15_225686ignoreE
	.align		8
        /*0038*/ 	.dword	_ZN40_INTERNAL_09e8f5e2_4_k_cu_114e4d15_225684cuda3std3__419piecewise_constructE
	.align		8
        /*0040*/ 	.dword	_ZN40_INTERNAL_09e8f5e2_4_k_cu_114e4d15_225684cuda3std3__48in_placeE
	.align		8
        /*0048*/ 	.dword	_ZN40_INTERNAL_09e8f5e2_4_k_cu_114e4d15_225684cuda3std6ranges3__45__cpo4swapE
	.align		8
        /*0050*/ 	.dword	_ZN40_INTERNAL_09e8f5e2_4_k_cu_114e4d15_225684cuda3std6ranges3__45__cpo9iter_moveE
	.align		8
        /*0058*/ 	.dword	_ZN40_INTERNAL_09e8f5e2_4_k_cu_114e4d15_225684cute7productE
	.align		8
        /*0060*/ 	.dword	_ZN40_INTERNAL_09e8f5e2_4_k_cu_114e4d15_225684cute1_E
	.align		8
        /*0068*/ 	.dword	$str$22
	.align		8
        /*0070*/ 	.dword	$str$23


//--------------------- .text._ZN7cutlass13device_kernelINS_4gemm6kernel13GemmUniversalIN4cute5tupleIJiiiiEEENS1_10collective13CollectiveMmaINS1_34MainloopSm90TmaGmmaWarpSpecializedILi4ENS5_IJNS4_1CILi1EEESB_SB_EEENS1_32KernelTmaWarpSpecializedPingpongEEENS5_IJNSA_ILi64EEENSA_ILi128EEESG_EEENS_10bfloat16_tENS5_IJlSB_lEEESI_SJ_NS4_8TiledMMAINS4_8MMA_AtomIJNS4_4SM904GMMA28MMA_64x128x16_F32BF16BF16_SSILNSN_5MajorE0ELSP_0ELNSN_7ScaleInE1ELSQ_1EEEEEENS4_6LayoutISC_NS5_IJNSA_ILi0EEESU_SU_EEEEENS5_IJNS4_10UnderscoreESX_SX_EEEEENS4_13SM90_TMA_LOADENS4_14ComposedLayoutINS4_7SwizzleILi3ELi4ELi3EEENS4_18smem_ptr_flag_bitsILi16EEENST_INS5_IJNSA_ILi8EEESF_EEENS5_IJSF_SB_EEEEEEEvNS4_8identityES10_S1A_vS1B_EENS_8epilogue10collective6detail29Sm90TmaWarpSpecializedAdapterINS1E_15DefaultEpilogueISI_SJ_SJ_NS1D_6thread17LinearCombinationISI_Li1EffLNS1I_9ScaleType4KindE0ELNS_15FloatRoundStyleE2ESI_EENS1_15EpilogueDefaultEEEEEvvEEEEvNT_6ParamsE --------------------------
	.section	.text._ZN7cutlass13device_kernelINS_4gemm6kernel13GemmUniversalIN4cute5tupleIJiiiiEEENS1_10collective13CollectiveMmaINS1_34MainloopSm90TmaGmmaWarpSpecializedILi4ENS5_IJNS4_1CILi1EEESB_SB_EEENS1_32KernelTmaWarpSpecializedPingpongEEENS5_IJNSA_ILi64EEENSA_ILi128EEESG_EEENS_10bfloat16_tENS5_IJlSB_lEEESI_SJ_NS4_8TiledMMAINS4_8MMA_AtomIJNS4_4SM904GMMA28MMA_64x128x16_F32BF16BF16_SSILNSN_5MajorE0ELSP_0ELNSN_7ScaleInE1ELSQ_1EEEEEENS4_6LayoutISC_NS5_IJNSA_ILi0EEESU_SU_EEEEENS5_IJNS4_10UnderscoreESX_SX_EEEEENS4_13SM90_TMA_LOADENS4_14ComposedLayoutINS4_7SwizzleILi3ELi4ELi3EEENS4_18smem_ptr_flag_bitsILi16EEENST_INS5_IJNSA_ILi8EEESF_EEENS5_IJSF_SB_EEEEEEEvNS4_8identityES10_S1A_vS1B_EENS_8epilogue10collective6detail29Sm90TmaWarpSpecializedAdapterINS1E_15DefaultEpilogueISI_SJ_SJ_NS1D_6thread17LinearCombinationISI_Li1EffLNS1I_9ScaleType4KindE0ELNS_15FloatRoundStyleE2ESI_EENS1_15EpilogueDefaultEEEEEvvEEEEvNT_6ParamsE,"ax",@progbits
	.align	128
.text._ZN7cutlass13device_kernelINS_4gemm6kernel13GemmUniversalIN4cute5tupleIJiiiiEEENS1_10collective13CollectiveMmaINS1_34MainloopSm90TmaGmmaWarpSpecializedILi4ENS5_IJNS4_1CILi1EEESB_SB_EEENS1_32KernelTmaWarpSpecializedPingpongEEENS5_IJNSA_ILi64EEENSA_ILi128EEESG_EEENS_10bfloat16_tENS5_IJlSB_lEEESI_SJ_NS4_8TiledMMAINS4_8MMA_AtomIJNS4_4SM904GMMA28MMA_64x128x16_F32BF16BF16_SSILNSN_5MajorE0ELSP_0ELNSN_7ScaleInE1ELSQ_1EEEEEENS4_6LayoutISC_NS5_IJNSA_ILi0EEESU_SU_EEEEENS5_IJNS4_10UnderscoreESX_SX_EEEEENS4_13SM90_TMA_LOADENS4_14ComposedLayoutINS4_7SwizzleILi3ELi4ELi3EEENS4_18smem_ptr_flag_bitsILi16EEENST_INS5_IJNSA_ILi8EEESF_EEENS5_IJSF_SB_EEEEEEEvNS4_8identityES10_S1A_vS1B_EENS_8epilogue10collective6detail29Sm90TmaWarpSpecializedAdapterINS1E_15DefaultEpilogueISI_SJ_SJ_NS1D_6thread17LinearCombinationISI_Li1EffLNS1I_9ScaleType4KindE0ELNS_15FloatRoundStyleE2ESI_EENS1_15EpilogueDefaultEEEEEvvEEEEvNT_6ParamsE:
        .type           _ZN7cutlass13device_kernelINS_4gemm6kernel13GemmUniversalIN4cute5tupleIJiiiiEEENS1_10collective13CollectiveMmaINS1_34MainloopSm90TmaGmmaWarpSpecializedILi4ENS5_IJNS4_1CILi1EEESB_SB_EEENS1_32KernelTmaWarpSpecializedPingpongEEENS5_IJNSA_ILi64EEENSA_ILi128EEESG_EEENS_10bfloat16_tENS5_IJlSB_lEEESI_SJ_NS4_8TiledMMAINS4_8MMA_AtomIJNS4_4SM904GMMA28MMA_64x128x16_F32BF16BF16_SSILNSN_5MajorE0ELSP_0ELNSN_7ScaleInE1ELSQ_1EEEEEENS4_6LayoutISC_NS5_IJNSA_ILi0EEESU_SU_EEEEENS5_IJNS4_10UnderscoreESX_SX_EEEEENS4_13SM90_TMA_LOADENS4_14ComposedLayoutINS4_7SwizzleILi3ELi4ELi3EEENS4_18smem_ptr_flag_bitsILi16EEENST_INS5_IJNSA_ILi8EEESF_EEENS5_IJSF_SB_EEEEEEEvNS4_8identityES10_S1A_vS1B_EENS_8epilogue10collective6detail29Sm90TmaWarpSpecializedAdapterINS1E_15DefaultEpilogueISI_SJ_SJ_NS1D_6thread17LinearCombinationISI_Li1EffLNS1I_9ScaleType4KindE0ELNS_15FloatRoundStyleE2ESI_EENS1_15EpilogueDefaultEEEEEvvEEEEvNT_6ParamsE,@function
        .size           _ZN7cutlass13device_kernelINS_4gemm6kernel13GemmUniversalIN4cute5tupleIJiiiiEEENS1_10collective13CollectiveMmaINS1_34MainloopSm90TmaGmmaWarpSpecializedILi4ENS5_IJNS4_1CILi1EEESB_SB_EEENS1_32KernelTmaWarpSpecializedPingpongEEENS5_IJNSA_ILi64EEENSA_ILi128EEESG_EEENS_10bfloat16_tENS5_IJlSB_lEEESI_SJ_NS4_8TiledMMAINS4_8MMA_AtomIJNS4_4SM904GMMA28MMA_64x128x16_F32BF16BF16_SSILNSN_5MajorE0ELSP_0ELNSN_7ScaleInE1ELSQ_1EEEEEENS4_6LayoutISC_NS5_IJNSA_ILi0EEESU_SU_EEEEENS5_IJNS4_10UnderscoreESX_SX_EEEEENS4_13SM90_TMA_LOADENS4_14ComposedLayoutINS4_7SwizzleILi3ELi4ELi3EEENS4_18smem_ptr_flag_bitsILi16EEENST_INS5_IJNSA_ILi8EEESF_EEENS5_IJSF_SB_EEEEEEEvNS4_8identityES10_S1A_vS1B_EENS_8epilogue10collective6detail29Sm90TmaWarpSpecializedAdapterINS1E_15DefaultEpilogueISI_SJ_SJ_NS1D_6thread17LinearCombinationISI_Li1EffLNS1I_9ScaleType4KindE0ELNS_15FloatRoundStyleE2ESI_EENS1_15EpilogueDefaultEEEEEvvEEEEvNT_6ParamsE,(.L_x_196 - _ZN7cutlass13device_kernelINS_4gemm6kernel13GemmUniversalIN4cute5tupleIJiiiiEEENS1_10collective13CollectiveMmaINS1_34MainloopSm90TmaGmmaWarpSpecializedILi4ENS5_IJNS4_1CILi1EEESB_SB_EEENS1_32KernelTmaWarpSpecializedPingpongEEENS5_IJNSA_ILi64EEENSA_ILi128EEESG_EEENS_10bfloat16_tENS5_IJlSB_lEEESI_SJ_NS4_8TiledMMAINS4_8MMA_AtomIJNS4_4SM904GMMA28MMA_64x128x16_F32BF16BF16_SSILNSN_5MajorE0ELSP_0ELNSN_7ScaleInE1ELSQ_1EEEEEENS4_6LayoutISC_NS5_IJNSA_ILi0EEESU_SU_EEEEENS5_IJNS4_10UnderscoreESX_SX_EEEEENS4_13SM90_TMA_LOADENS4_14ComposedLayoutINS4_7SwizzleILi3ELi4ELi3EEENS4_18smem_ptr_flag_bitsILi16EEENST_INS5_IJNSA_ILi8EEESF_EEENS5_IJSF_SB_EEEEEEEvNS4_8identityES10_S1A_vS1B_EENS_8epilogue10collective6detail29Sm90TmaWarpSpecializedAdapterINS1E_15DefaultEpilogueISI_SJ_SJ_NS1D_6thread17LinearCombinationISI_Li1EffLNS1I_9ScaleType4KindE0ELNS_15FloatRoundStyleE2ESI_EENS1_15EpilogueDefaultEEEEEvvEEEEvNT_6ParamsE)
        .other          _ZN7cutlass13device_kernelINS_4gemm6kernel13GemmUniversalIN4cute5tupleIJiiiiEEENS1_10collective13CollectiveMmaINS1_34MainloopSm90TmaGmmaWarpSpecializedILi4ENS5_IJNS4_1CILi1EEESB_SB_EEENS1_32KernelTmaWarpSpecializedPingpongEEENS5_IJNSA_ILi64EEENSA_ILi128EEESG_EEENS_10bfloat16_tENS5_IJlSB_lEEESI_SJ_NS4_8TiledMMAINS4_8MMA_AtomIJNS4_4SM904GMMA28MMA_64x128x16_F32BF16BF16_SSILNSN_5MajorE0ELSP_0ELNSN_7ScaleInE1ELSQ_1EEEEEENS4_6LayoutISC_NS5_IJNSA_ILi0EEESU_SU_EEEEENS5_IJNS4_10UnderscoreESX_SX_EEEEENS4_13SM90_TMA_LOADENS4_14ComposedLayoutINS4_7SwizzleILi3ELi4ELi3EEENS4_18smem_ptr_flag_bitsILi16EEENST_INS5_IJNSA_ILi8EEESF_EEENS5_IJSF_SB_EEEEEEEvNS4_8identityES10_S1A_vS1B_EENS_8epilogue10collective6detail29Sm90TmaWarpSpecializedAdapterINS1E_15DefaultEpilogueISI_SJ_SJ_NS1D_6thread17LinearCombinationISI_Li1EffLNS1I_9ScaleType4KindE0ELNS_15FloatRoundStyleE2ESI_EENS1_15EpilogueDefaultEEEEEvvEEEEvNT_6ParamsE,@"STO_CUDA_ENTRY STV_DEFAULT"
_ZN7cutlass13device_kernelINS_4gemm6kernel13GemmUniversalIN4cute5tupleIJiiiiEEENS1_10collective13CollectiveMmaINS1_34MainloopSm90TmaGmmaWarpSpecializedILi4ENS5_IJNS4_1CILi1EEESB_SB_EEENS1_32KernelTmaWarpSpecializedPingpongEEENS5_IJNSA_ILi64EEENSA_ILi128EEESG_EEENS_10bfloat16_tENS5_IJlSB_lEEESI_SJ_NS4_8TiledMMAINS4_8MMA_AtomIJNS4_4SM904GMMA28MMA_64x128x16_F32BF16BF16_SSILNSN_5MajorE0ELSP_0ELNSN_7ScaleInE1ELSQ_1EEEEEENS4_6LayoutISC_NS5_IJNSA_ILi0EEESU_SU_EEEEENS5_IJNS4_10UnderscoreESX_SX_EEEEENS4_13SM90_TMA_LOADENS4_14ComposedLayoutINS4_7SwizzleILi3ELi4ELi3EEENS4_18smem_ptr_flag_bitsILi16EEENST_INS5_IJNSA_ILi8EEESF_EEENS5_IJSF_SB_EEEEEEEvNS4_8identityES10_S1A_vS1B_EENS_8epilogue10collective6detail29Sm90TmaWarpSpecializedAdapterINS1E_15DefaultEpilogueISI_SJ_SJ_NS1D_6thread17LinearCombinationISI_Li1EffLNS1I_9ScaleType4KindE0ELNS_15FloatRoundStyleE2ESI_EENS1_15EpilogueDefaultEEEEEvvEEEEvNT_6ParamsE:
[----:B------:R-:W0:Y:S01]  /*0000*/  LDC R1, c[0x0][0x28] ;  /* 0x00000a00ff017b82 */ /* 0x000e220000000800 */
[----:B------:R-:W1:Y:S01]  /*0010*/  S2R R4, SR_TID.X ;  /* 0x0000000000047919 */ /* 0x000e620000002100 */
[----:B------:R-:W-:Y:S01]  /*0020*/  ELECT P0, URZ, PT ;  /* 0x00000000003f782f */ /* 0x000fe20003800000 */
[----:B------:R-:W-:Y:S01]  /*0030*/  BSSY B0, `(.L_x_0) ;  /* 0x0000014000007945 */ /* 0x000fe20003800000 */
[----:B-1----:R-:W-:-:S05]  /*0040*/  SHF.R.U32.HI R0, RZ, 0x5, R4 ;  /* 0x00000005ff007819 */ /* 0x002fca0000011604 */
[----:B------:R-:W1:Y:S02]  /*0050*/  SHFL.IDX PT, R2, R0, RZ, 0x1f ;  /* 0x00001fff00027589 */ /* 0x000e6400000e0000 */
[----:B-1----:R-:W-:Y:S02]  /*0060*/  R2UR UR8, R2 ;  /* 0x00000000020872ca */ /* 0x002fe400000e0000 */
[----:B------:R-:W-:-:S05]  /*0070*/  SHF.R.U32.HI R2, RZ, 0x7, R4 ;  /* 0x00000007ff027819 */ /* 0x000fca0000011604 */
[----:B------:R1:W2:Y:S06]  /*0080*/  SHFL.IDX PT, R3, R2, RZ, 0x1f ;  /* 0x00001fff02037589 */ /* 0x0002ac00000e0000 */
[----:B------:R-:W-:Y:S02]  /*0090*/  USHF.R.S32.HI UR4, URZ, 0x1f, UR8 ;  /* 0x0000001f3f047899 */ /* 0x000fe40008011408 */
[----:B------:R-:W-:Y:S02]  /*00a0*/  ISETP.NE.OR P0, PT, RZ, UR8, !P0 ;  /* 0x00000008ff007c0c */ /* 0x000fe4000c705670 */
[----:B------:R-:W-:-:S04]  /*00b0*/  ULEA.HI UR4, UR4, UR8, URZ, 0x2 ;  /* 0x0000000804047291 */ /* 0x000fc8000f8f103f */
[----:B------:R-:W-:-:S04]  /*00c0*/  ULOP3.LUT UR4, UR4, 0xfffffffc, URZ, 0xc0, !UPT ;  /* 0xfffffffc04047892 */ /* 0x000fc8000f8ec03f */
[----:B------:R-:W-:-:S03]  /*00d0*/  UIADD3 UR8, UR8, -UR4, URZ ;  /* 0x8000000408087290 */ /* 0x000fc6000fffe03f */
[----:B01----:R-:W-:Y:S09]  /*00e0*/  @P0 BRA `(.L_x_1) ;  /* 0x0000000000200947 */ /* 0x003ff20003800000 */
[----:B------:R-:W-:Y:S02]  /*00f0*/  ULDC.64 UR4, c[0x0][0x198] ;  /* 0x0000660000047ab9 */ /* 0x000fe40000000a00 */
[----:B------:R-:W-:Y:S02]  /*0100*/  UIADD3 UR6, UP0, UR4, 0xf0, URZ ;  /* 0x000000f004067890 */ /* 0x000fe4000ff1e03f */
[----:B------:R-:W-:Y:S02]  /*0110*/  UIADD3 UR4, UP1, UR4, 0x1f0, URZ ;  /* 0x000001f004047890 */ /* 0x000fe4000ff3e03f */
[----:B------:R-:W-:Y:S02]  /*0120*/  UIADD3.X UR7, URZ, UR5, URZ, UP0, !UPT ;  /* 0x000000053f077290 */ /* 0x000fe400087fe43f */
[----:B------:R-:W-:-:S07]  /*0130*/  UIADD3.X UR5, URZ, UR5, URZ, UP1, !UPT ;  /* 0x000000053f057290 */ /* 0x000fce0008ffe43f */
[----:B------:R0:W-:Y:S02]  /*0140*/  UTMACCTL.PF [UR6] ;  /* 0x00000000060079b9 */ /* 0x0001e40008040000 */
[----:B------:R0:W-:Y:S02]  /*0150*/  UTMACCTL.PF [UR4] ;  /* 0x00000000040079b9 */ /* 0x0001e40008040000 */
[----:B0-----:R-:W-:Y:S01]  /*0160*/  NOP ;  /* 0x0000000000007918 */ /* 0x001fe20000000000 */
.L_x_1:
[----:B------:R-:W-:Y:S05]  /*0170*/  BSYNC B0 ;  /* 0x0000000000007941 */ /* 0x000fea0003800000 */
.L_x_0:
[----:B------:R-:W0:Y:S01]  /*0180*/  SHFL.IDX PT, R5, R0, RZ, 0x1f ;  /* 0x00001fff00057589 */ /* 0x000e2200000e0000 */
[----:B--2---:R-:W-:Y:S01]  /*0190*/  R2UR UR15, R3 ;  /* 0x00000000030f72ca */ /* 0x004fe200000e0000 */
[----:B------:R-:W-:-:S04]  /*01a0*/  UISETP.NE.AND UP0, UPT, UR8, 0x3, UPT ;  /* 0x000000030800788c */ /* 0x000fc8000bf05270 */
[----:B------:R-:W-:-:S08]  /*01b0*/  UISETP.EQ.OR UP0, UPT, UR8, URZ, !UP0 ;  /* 0x0000003f0800728c */ /* 0x000fd0000c702670 */
[----:B------:R-:W-:Y:S02]  /*01c0*/  UIADD3 UR18, UR15, -0x1, URZ ;  /* 0xffffffff0f127890 */ /* 0x000fe4000fffe03f */
[----:B------:R-:W-:Y:S02]  /*01d0*/  UISETP.EQ.AND UP0, UPT, UR15, URZ, UP0 ;  /* 0x0000003f0f00728c */ /* 0x000fe40008702270 */
[----:B------:R-:W-:Y:S02]  /*01e0*/  UISETP.GE.U32.AND UP1, UPT, UR18, 0x2, UPT ;  /* 0x000000021200788c */ /* 0x000fe4000bf26070 */
[----:B------:R-:W-:Y:S01]  /*01f0*/  USEL UR40, URZ, 0x1, !UP0 ;  /* 0x000000013f287887 */ /* 0x000fe2000c000000 */
[----:B0-----:R-:W-:-:S03]  /*0200*/  ISETP.NE.AND P0, PT, R5, RZ, PT ;  /* 0x000000ff0500720c */ /* 0x001fc60003f05270 */
[----:B------:R-:W-:-:S10]  /*0210*/  USEL UR40, UR40, 0x2, UP1 ;  /* 0x0000000228287887 */ /* 0x000fd40008800000 */
[----:B------:R-:W-:Y:S05]  /*0220*/  @P0 BRA `(.L_x_2) ;  /* 0x0000000000580947 */ /* 0x000fea0003800000 */
[----:B------:R-:W0:Y:S01]  /*0230*/  S2UR UR9, SR_CgaCtaId ;  /* 0x00000000000979c3 */ /* 0x000e220000008800 */
[----:B------:R-:W-:Y:S01]  /*0240*/  UMOV UR4, 0x400 ;  /* 0x0000040000047882 */ /* 0x000fe20000000000 */
[----:B------:R-:W-:Y:S01]  /*0250*/  UMOV UR5, 0x1 ;  /* 0x0000000100057882 */ /* 0x000fe20000000000 */
[----:B------:R-:W-:Y:S01]  /*0260*/  UMOV UR6, 0x80 ;  /* 0x0000008000067882 */ /* 0x000fe20000000000 */
[----:B------:R-:W-:Y:S01]  /*0270*/  ELECT P0, URZ, PT ;  /* 0x00000000003f782f */ /* 0x000fe20003800000 */
[----:B------:R-:W-:-:S04]  /*0280*/  UIADD3 UR6, -UR6, 0x100000, URZ ;  /* 0x0010000006067890 */ /* 0x000fc8000fffe13f */
[----:B------:R-:W-:Y:S02]  /*0290*/  USHF.L.U32 UR7, UR6, 0xb, URZ ;  /* 0x0000000b06077899 */ /* 0x000fe4000800063f */
[----:B------:R-:W-:Y:S02]  /*02a0*/  USHF.L.U32 UR6, UR6, 0x1, URZ ;  /* 0x0000000106067899 */ /* 0x000fe4000800063f */
[----:B0-----:R-:W-:Y:S02]  /*02b0*/  ULEA UR9, UR9, UR4, 0x18 ;  /* 0x0000000409097291 */ /* 0x001fe4000f8ec03f */
[----:B------:R-:W-:-:S04]  /*02c0*/  UIADD3 UR4, -UR5, 0x100000, URZ ;  /* 0x0010000005047890 */ /* 0x000fc8000fffe13f */
[----:B------:R-:W-:Y:S02]  /*02d0*/  USHF.L.U32 UR5, UR4, 0xb, URZ ;  /* 0x0000000b04057899 */ /* 0x000fe4000800063f */
[----:B------:R-:W-:Y:S01]  /*02e0*/  USHF.L.U32 UR4, UR4, 0x1, URZ ;  /* 0x0000000104047899 */ /* 0x000fe2000800063f */
[----:B------:R-:W0:Y:S11]  /*02f0*/  FENCE.VIEW.ASYNC.S ;  /* 0x00000000000073c6 */ /* 0x000e360000000000 */
[----:B0-----:R0:W1:Y:S01]  /*0300*/  SYNCS.EXCH.64 URZ, [UR9], UR4 ;  /* 0x00000004093f75b2 */ /* 0x0010620008000100 */
[----:B------:R0:W2:Y:S01]  /*0310*/  SYNCS.EXCH.64 URZ, [UR9+0x20], UR6 ;  /* 0x00002006093f75b2 */ /* 0x0000a20008000100 */
[----:B------:R0:W3:Y:S01]  /*0320*/  SYNCS.EXCH.64 URZ, [UR9+0x8], UR4 ;  /* 0x00000804093f75b2 */ /* 0x0000e20008000100 */
[----:B------:R0:W4:Y:S01]  /*0330*/  SYNCS.EXCH.64 URZ, [UR9+0x28], UR6 ;  /* 0x00002806093f75b2 */ /* 0x0001220008000100 */
[----:B------:R0:W0:Y:S01]  /*0340*/  SYNCS.EXCH.64 URZ, [UR9+0x10], UR4 ;  /* 0x00001004093f75b2 */ /* 0x0000220008000100 */
[----:B------:R0:W0:Y:S01]  /*0350*/  SYNCS.EXCH.64 URZ, [UR9+0x30], UR6 ;  /* 0x00003006093f75b2 */ /* 0x0000220008000100 */
[----:B------:R0:W0:Y:S01]  /*0360*/  SYNCS.EXCH.64 URZ, [UR9+0x18], UR4 ;  /* 0x00001804093f75b2 */ /* 0x0000220008000100 */
[----:B------:R0:W0:Y:S01]  /*0370*/  SYNCS.EXCH.64 URZ, [UR9+0x38], UR6 ;  /* 0x00003806093f75b2 */ /* 0x0000220008000100 */
[----:B------:R-:W-:Y:S01]  /*0380*/  NOP ;  /* 0x0000000000007918 */ /* 0x000fe20000000000 */
.L_x_2:
[----:B------:R-:W5:Y:S01]  /*0390*/  SHFL.IDX PT, R5, R0, RZ, 0x1f ;  /* 0x00001fff00057589 */ /* 0x000f6200000e0000 */
[----:B------:R-:W-:Y:S01]  /*03a0*/  ELECT P0, URZ, PT ;  /* 0x00000000003f782f */ /* 0x000fe20003800000 */
[----:B------:R-:W-:Y:S01]  /*03b0*/  NOP ;  /* 0x0000000000007918 */ /* 0x000fe20000000000 */
[----:B------:R-:W-:Y:S01]  /*03c0*/  ELECT P1, URZ, PT ;  /* 0x00000000003f782f */ /* 0x000fe20003820000 */
[----:B------:R-:W1:Y:S01]  /*03d0*/  SHFL.IDX PT, R3, R0, RZ, 0x1f ;  /* 0x00001fff00037589 */ /* 0x000e6200000e0000 */
[----:B0-----:R-:W-:Y:S01]  /*03e0*/  UMOV UR4, 0x20 ;  /* 0x0000002000047882 */ /* 0x001fe20000000000 */
[----:B------:R-:W-:Y:S01]  /*03f0*/  UMOV UR12, 0x80 ;  /* 0x00000080000c7882 */ /* 0x000fe20000000000 */
[----:B------:R-:W-:Y:S01]  /*0400*/  NOP ;  /* 0x0000000000007918 */ /* 0x000fe20000000000 */
[----:B------:R0:W0:Y:S01]  /*0410*/  SHFL.IDX PT, R95, R2, RZ, 0x1f ;  /* 0x00001fff025f7589 */ /* 0x00002200000e0000 */
[----:B------:R-:W-:Y:S01]  /*0420*/  ULDC.64 UR54, c[0x0][0x208] ;  /* 0x0000820000367ab9 */ /* 0x000fe20000000a00 */
[----:B-----5:R-:W-:-:S02]  /*0430*/  ISETP.NE.OR P0, PT, R5, RZ, !P0 ;  /* 0x000000ff0500720c */ /* 0x020fc40004705670 */
[----:B-1----:R-:W-:Y:S02]  /*0440*/  ISETP.NE.OR P1, PT, R3, RZ, !P1 ;  /* 0x000000ff0300720c */ /* 0x002fe40004f25670 */
[----:B------:R-:W-:-:S04]  /*0450*/  SHF.R.S32.HI R3, RZ, 0x1f, R4 ;  /* 0x0000001fff037819 */ /* 0x000fc80000011404 */
[----:B------:R-:W-:-:S05]  /*0460*/  LEA.HI R3, R3, R4, RZ, 0x7 ;  /* 0x0000000403037211 */ /* 0x000fca00078f38ff */
[----:B------:R-:W-:Y:S01]  /*0470*/  VOTEU.ALL UP0, P0 ;  /* 0x00000000003f7886 */ /* 0x000fe20000000000 */
[----:B------:R-:W-:Y:S01]  /*0480*/  LOP3.LUT R3, R3, 0xffffff80, RZ, 0xc0, !PT ;  /* 0xffffff8003037812 */ /* 0x000fe200078ec0ff */
[----:B------:R-:W-:-:S03]  /*0490*/  VOTEU.ALL UP1, P1 ;  /* 0x00000000003f7886 */ /* 0x000fc60000820000 */
[----:B------:R-:W1:Y:S01]  /*04a0*/  @!UP0 S2UR UR7, SR_CgaCtaId ;  /* 0x00000000000789c3 */ /* 0x000e620000008800 */
[----:B------:R-:W-:Y:S01]  /*04b0*/  @!UP0 UMOV UR6, 0x400 ;  /* 0x0000040000068882 */ /* 0x000fe20000000000 */
[----:B------:R-:W-:-:S04]  /*04c0*/  @!UP0 UIADD3 UR4, -UR4, 0x100000, URZ ;  /* 0x0010000004048890 */ /* 0x000fc8000fffe13f */
[----:B------:R-:W-:Y:S02]  /*04d0*/  @!UP0 USHF.L.U32 UR5, UR4, 0xb, URZ ;  /* 0x0000000b04058899 */ /* 0x000fe4000800063f */
[----:B------:R-:W-:Y:S01]  /*04e0*/  @!UP0 USHF.L.U32 UR4, UR4, 0x1, URZ ;  /* 0x0000000104048899 */ /* 0x000fe2000800063f */
[----:B------:R-:W-:Y:S01]  /*04f0*/  IMAD.IADD R3, R4, 0x1, -R3 ;  /* 0x0000000104037824 */ /* 0x000fe200078e0a03 */
[----:B------:R-:W-:Y:S01]  /*0500*/  @!UP1 UMOV UR10, 0x400 ;  /* 0x00000400000a9882 */ /* 0x000fe20000000000 */
[----:B------:R-:W-:Y:S01]  /*0510*/  VOTEU.ALL UP2, P1 ;  /* 0x00000000003f7886 */ /* 0x000fe20000840000 */
[----:B------:R-:W-:Y:S01]  /*0520*/  VOTEU.ALL UP3, P1 ;  /* 0x00000000003f7886 */ /* 0x000fe20000860000 */
[----:B------:R-:W-:Y:S01]  /*0530*/  VOTEU.ALL UP4, P1 ;  /* 0x00000000003f7886 */ /* 0x000fe20000880000 */
[----:B------:R-:W5:Y:S01]  /*0540*/  @!UP1 S2UR UR11, SR_CgaCtaId ;  /* 0x00000000000b99c3 */ /* 0x000f620000008800 */
[----:B------:R-:W-:Y:S01]  /*0550*/  VOTEU.ALL UP5, P1 ;  /* 0x00000000003f7886 */ /* 0x000fe200008a0000 */
[----:B------:R-:W-:Y:S01]  /*0560*/  ISETP.NE.AND P1, PT, RZ, UR15, PT ;  /* 0x0000000fff007c0c */ /* 0x000fe2000bf25270 */
[----:B-1----:R-:W-:-:S02]  /*0570*/  @!UP0 ULEA UR9, UR7, UR6, 0x18 ;  /* 0x0000000607098291 */ /* 0x002fc4000f8ec03f */
[----:B------:R-:W-:-:S04]  /*0580*/  @!UP1 UIADD3 UR6, -UR12, 0x100000, URZ ;  /* 0x001000000c069890 */ /* 0x000fc8000fffe13f */
[----:B------:R-:W-:Y:S02]  /*0590*/  @!UP1 USHF.L.U32 UR7, UR6, 0xb, URZ ;  /* 0x0000000b06079899 */ /* 0x000fe4000800063f */
[----:B------:R-:W-:Y:S01]  /*05a0*/  @!UP1 USHF.L.U32 UR6, UR6, 0x1, URZ ;  /* 0x0000000106069899 */ /* 0x000fe2000800063f */
[----:B------:R-:W-:Y:S01]  /*05b0*/  VOTEU.ALL UP0, P0 ;  /* 0x00000000003f7886 */ /* 0x000fe20000000000 */
[----:B-----5:R-:W-:Y:S01]  /*05c0*/  @!UP1 ULEA UR10, UR11, UR10, 0x18 ;  /* 0x0000000a0b0a9291 */ /* 0x020fe2000f8ec03f */
[----:B------:R-:W-:Y:S01]  /*05d0*/  VOTEU.ALL UP1, P0 ;  /* 0x00000000003f7886 */ /* 0x000fe20000020000 */
[----:B------:R-:W1:Y:S02]  /*05e0*/  FENCE.VIEW.ASYNC.S ;  /* 0x00000000000073c6 */ /* 0x000e640000000000 */
[----:B-1----:R-:W2:Y:S02]  /*05f0*/  @!UP0 SYNCS.EXCH.64 URZ, [UR9+0x70], UR4 ;  /* 0x00007004093f85b2 */ /* 0x002ea40008000100 */
[----:B------:R1:W2:Y:S01]  /*0600*/  @!UP1 SYNCS.EXCH.64 URZ, [UR9+0x78], UR4 ;  /* 0x00007804093f95b2 */ /* 0x0002a20008000100 */
[----:B------:R-:W-:Y:S01]  /*0610*/  NOP ;  /* 0x0000000000007918 */ /* 0x000fe20000000000 */
[----:B-1----:R-:W-:-:S02]  /*0620*/  ULDC.64 UR4, c[0x0][0x598] ;  /* 0x0001660000047ab9 */ /* 0x002fc40000000a00 */
[----:B------:R-:W-:Y:S02]  /*0630*/  ISETP.NE.U32.AND P0, PT, RZ, UR4, PT ;  /* 0x00000004ff007c0c */ /* 0x000fe4000bf05070 */
[----:B------:R1:W2:Y:S02]  /*0640*/  @!UP2 SYNCS.EXCH.64 URZ, [UR10+0x50], UR6 ;  /* 0x000050060a3fa5b2 */ /* 0x0002a40008000100 */
[----:B------:R-:W-:Y:S01]  /*0650*/  ISETP.NE.AND.EX P0, PT, RZ, UR5, PT, P0 ;  /* 0x00000005ff007c0c */ /* 0x000fe2000bf05300 */
[----:B------:R1:W2:Y:S01]  /*0660*/  @!UP3 SYNCS.EXCH.64 URZ, [UR10+0x58], UR6 ;  /* 0x000058060a3fb5b2 */ /* 0x0002a20008000100 */
[----:B------:R1:W2:Y:S01]  /*0670*/  @!UP4 SYNCS.EXCH.64 URZ, [UR10+0x60], UR6 ;  /* 0x000060060a3fc5b2 */ /* 0x0002a20008000100 */
[----:B------:R1:W2:Y:S01]  /*0680*/  @!UP5 SYNCS.EXCH.64 URZ, [UR10+0x68], UR6 ;  /* 0x000068060a3fd5b2 */ /* 0x0002a20008000100 */
[----:B------:R-:W-:Y:S01]  /*0690*/  NOP ;  /* 0x0000000000007918 */ /* 0x000fe20000000000 */
[----:B--234-:R-:W-:Y:S08]  /*06a0*/  BAR.SYNC.DEFER_BLOCKING 0x0 ;  /* 0x0000000000007b1d */ /* 0x01cff00000010000 */
[----:B01----:R-:W-:Y:S05]  /*06b0*/  @!P0 BRA `(.L_x_3) ;  /* 0x00000000001c8947 */ /* 0x003fea0003800000 */
[----:B------:R-:W0:Y:S02]  /*06c0*/  LDC.64 R6, c[0x0][0x598] ;  /* 0x00016600ff067b82 */ /* 0x000e240000000a00 */
[----:B0-----:R-:W2:Y:S02]  /*06d0*/  LDG.E.64 R6, desc[UR54][R6.64] ;  /* 0x0000003606067981 */ /* 0x001ea4000c1e1b00 */
[----:B--2---:R-:W-:-:S04]  /*06e0*/  ISETP.NE.U32.AND P0, PT, R6, RZ, PT ;  /* 0x000000ff0600720c */ /* 0x004fc80003f05070 */
[----:B------:R-:W-:-:S13]  /*06f0*/  ISETP.NE.AND.EX P0, PT, R7, RZ, PT, P0 ;  /* 0x000000ff0700720c */ /* 0x000fda0003f05300 */
[----:B------:R-:W-:Y:S05]  /*0700*/  @!P0 BRA `(.L_x_3) ;  /* 0x0000000000088947 */ /* 0x000fea0003800000 */
[----:B------:R1:W5:Y:S01]  /*0710*/  LD.E R22, desc[UR54][R6.64] ;  /* 0x0000003606167980 */ /* 0x000362000c101900 */
[----:B------:R-:W-:Y:S05]  /*0720*/  BRA `(.L_x_4) ;  /* 0x0000000000247947 */ /* 0x000fea0003800000 */
.L_x_3:
[----:B------:R-:W-:Y:S02]  /*0730*/  ULDC.64 UR4, c[0x0][0x588] ;  /* 0x0001620000047ab9 */ /* 0x000fe40000000a00 */
[----:B------:R-:W-:-:S04]  /*0740*/  ISETP.NE.U32.AND P0, PT, RZ, UR4, PT ;  /* 0x00000004ff007c0c */ /* 0x000fc8000bf05070 */
[----:B------:R-:W-:-:S13]  /*0750*/  ISETP.NE.AND.EX P0, PT, RZ, UR5, PT, P0 ;  /* 0x00000005ff007c0c */ /* 0x000fda000bf05300 */
[----:B------:R-:W-:Y:S05]  /*0760*/  @!P0 BRA `(.L_x_5) ;  /* 0x00000000000c8947 */ /* 0x000fea0003800000 */
[----:B------:R-:W0:Y:S02]  /*0770*/  LDC.64 R22, c[0x0][0x588] ;  /* 0x00016200ff167b82 */ /* 0x000e240000000a00 */
[----:B0-----:R0:W5:Y:S01]  /*0780*/  LDG.E R22, desc[UR54][R22.64] ;  /* 0x0000003616167981 */ /* 0x001162000c1e1900 */
[----:B------:R-:W-:Y:S05]  /*0790*/  BRA `(.L_x_4) ;  /* 0x0000000000087947 */ /* 0x000fea0003800000 */
.L_x_5:
[----:B------:R-:W-:Y:S02]  /*07a0*/  ULDC UR4, c[0x0][0x580] ;  /* 0x0001600000047ab9 */ /* 0x000fe40000000800 */
[----:B------:R-:W-:-:S07]  /*07b0*/  IMAD.U32 R22, RZ, RZ, UR4 ;  /* 0x00000004ff167e24 */ /* 0x000fce000f8e00ff */
.L_x_4:
[----:B------:R-:W-:Y:S02]  /*07c0*/  ULDC.64 UR4, c[0x0][0x5a0] ;  /* 0x0001680000047ab9 */ /* 0x000fe40000000a00 */
[----:B------:R-:W-:-:S04]  /*07d0*/  ISETP.NE.U32.AND P0, PT, RZ, UR4, PT ;  /* 0x00000004ff007c0c */ /* 0x000fc8000bf05070 */
[----:B------:R-:W-:-:S13]  /*07e0*/  ISETP.NE.AND.EX P0, PT, RZ, UR5, PT, P0 ;  /* 0x00000005ff007c0c */ /* 0x000fda000bf05300 */
[----:B------:R-:W-:Y:S05]  /*07f0*/  @!P0 BRA `(.L_x_6) ;  /* 0x00000000001c8947 */ /* 0x000fea0003800000 */
[----:B-1----:R-:W1:Y:S02]  /*0800*/  LDC.64 R6, c[0x0][0x5a0] ;  /* 0x00016800ff067b82 */ /* 0x002e640000000a00 */
[----:B-1----:R-:W2:Y:S02]  /*0810*/  LDG.E.64 R6, desc[UR54][R6.64] ;  /* 0x0000003606067981 */ /* 0x002ea4000c1e1b00 */
[----:B--2---:R-:W-:-:S04]  /*0820*/  ISETP.NE.U32.AND P0, PT, R6, RZ, PT ;  /* 0x000000ff0600720c */ /* 0x004fc80003f05070 */
[----:B------:R-:W-:-:S13]  /*0830*/  ISETP.NE.AND.EX P0, PT, R7, RZ, PT, P0 ;  /* 0x000000ff0700720c */ /* 0x000fda0003f05300 */
[----:B------:R-:W-:Y:S05]  /*0840*/  @!P0 BRA `(.L_x_6) ;  /* 0x0000000000088947 */ /* 0x000fea0003800000 */
[----:B0-----:R2:W5:Y:S01]  /*0850*/  LD.E R23, desc[UR54][R6.64] ;  /* 0x0000003606177980 */ /* 0x001562000c101900 */
[----:B------:R-:W-:Y:S05]  /*0860*/  BRA `(.L_x_7) ;  /* 0x0000000000247947 */ /* 0x000fea0003800000 */
.L_x_6:
[----:B------:R-:W-:Y:S02]  /*0870*/  ULDC.64 UR4, c[0x0][0x590] ;  /* 0x0001640000047ab9 */ /* 0x000fe40000000a00 */
[----:B------:R-:W-:-:S04]  /*0880*/  ISETP.NE.U32.AND P0, PT, RZ, UR4, PT ;  /* 0x00000004ff007c0c */ /* 0x000fc8000bf05070 */
[----:B------:R-:W-:-:S13]  /*0890*/  ISETP.NE.AND.EX P0, PT, RZ, UR5, PT, P0 ;  /* 0x00000005ff007c0c */ /* 0x000fda000bf05300 */
[----:B------:R-:W-:Y:S05]  /*08a0*/  @!P0 BRA `(.L_x_8) ;  /* 0x00000000000c8947 */ /* 0x000fea0003800000 */
[----:B-1----:R-:W0:Y:S02]  /*08b0*/  LDC.64 R6, c[0x0][0x590] ;  /* 0x00016400ff067b82 */ /* 0x002e240000000a00 */
[----:B0-----:R0:W5:Y:S01]  /*08c0*/  LDG.E R23, desc[UR54][R6.64] ;  /* 0x0000003606177981 */ /* 0x001162000c1e1900 */
[----:B------:R-:W-:Y:S05]  /*08d0*/  BRA `(.L_x_7) ;  /* 0x0000000000087947 */ /* 0x000fea0003800000 */
.L_x_8:
[----:B------:R-:W-:Y:S02]  /*08e0*/  ULDC UR4, c[0x0][0x584] ;  /* 0x0001610000047ab9 */ /* 0x000fe40000000800 */
[----:B0-----:R-:W-:-:S07]  /*08f0*/  IMAD.U32 R23, RZ, RZ, UR4 ;  /* 0x00000004ff177e24 */ /* 0x001fce000f8e00ff */
.L_x_7:
[----:B------:R-:W3:Y:S01]  /*0900*/  S2UR UR10, SR_CTAID.Y ;  /* 0x00000000000a79c3 */ /* 0x000ee20000002600 */
[----:B------:R-:W-:Y:S01]  /*0910*/  ULDC UR5, c[0x0][0x65c] ;  /* 0x0001970000057ab9 */ /* 0x000fe20000000800 */
[----:B------:R-:W-:Y:S01]  /*0920*/  UISETP.NE.AND UP0, UPT, UR15, 0x2, UPT ;  /* 0x000000020f00788c */ /* 0x000fe2000bf05270 */
[----:B------:R-:W-:Y:S01]  /*0930*/  IMAD.MOV.U32 R18, RZ, RZ, -0x1 ;  /* 0xffffffffff127424 */ /* 0x000fe200078e00ff */
[----:B------:R-:W-:Y:S01]  /*0940*/  UISETP.NE.AND UP2, UPT, UR5, 0x1, UPT ;  /* 0x000000010500788c */ /* 0x000fe2000bf45270 */
[----:B------:R-:W-:Y:S02]  /*0950*/  IMAD.MOV.U32 R2, RZ, RZ, -0x1 ;  /* 0xffffffffff027424 */ /* 0x000fe400078e00ff */
[----:B------:R-:W-:Y:S01]  /*0960*/  IMAD.MOV.U32 R19, RZ, RZ, -0x1 ;  /* 0xffffffffff137424 */ /* 0x000fe200078e00ff */
[----:B------:R-:W4:Y:S01]  /*0970*/  S2UR UR4, SR_CTAID.X ;  /* 0x00000000000479c3 */ /* 0x000f220000002500 */
[----:B------:R-:W-:-:S06]  /*0980*/  UP2UR UR38, UPR, URZ, 0x4 ;  /* 0x000000043f267883 */ /* 0x000fcc0008000000 */
[----:B------:R-:W-:Y:S01]  /*0990*/  @UP2 ULDC UR12, c[0x0][0x10] ;  /* 0x00000400000c2ab9 */ /* 0x000fe20000000800 */
[----:B------:R-:W-:Y:S01]  /*09a0*/  @UP2 UMOV UR7, URZ ;  /* 0x0000003f00072c82 */ /* 0x000fe20008000000 */
[----:B------:R-:W-:Y:S01]  /*09b0*/  @UP2 UMOV UR5, URZ ;  /* 0x0000003f00052c82 */ /* 0x000fe20008000000 */
[----:B012---:R-:W0:Y:S01]  /*09c0*/  LDC.64 R6, c[0x0][0x650] ;  /* 0x00019400ff067b82 */ /* 0x007e220000000a00 */
[----:B---3--:R-:W-:Y:S02]  /*09d0*/  @UP2 UMOV UR9, UR10 ;  /* 0x0000000a00092c82 */ /* 0x008fe40008000000 */
[----:B------:R-:W-:Y:S01]  /*09e0*/  @UP2 UMOV UR6, UR9 ;  /* 0x0000000900062c82 */ /* 0x000fe20008000000 */
[----:B------:R-:W-:Y:S01]  /*09f0*/  @!UP2 UMOV UR9, UR10 ;  /* 0x0000000a0009ac82 */ /* 0x000fe20008000000 */
[----:B----4-:R-:W-:-:S03]  /*0a00*/  @UP2 UIMAD.WIDE.U32 UR12, UR4, UR12, UR6 ;  /* 0x0000000c040c22a5 */ /* 0x010fc6000f8e0006 */
[----:B------:R-:W-:Y:S01]  /*0a10*/  @!UP2 ULDC UR6, c[0x0][0xc] ;  /* 0x000003000006aab9 */ /* 0x000fe20000000800 */
[----:B------:R-:W-:Y:S01]  /*0a20*/  @UP2 UIADD3 UR14, UR13, UR5, URZ ;  /* 0x000000050d0e2290 */ /* 0x000fe2000fffe03f */
[----:B------:R-:W-:Y:S02]  /*0a30*/  ULDC UR10, c[0x0][0xc] ;  /* 0x00000300000a7ab9 */ /* 0x000fe40000000800 */
[----:B------:R-:W-:Y:S01]  /*0a40*/  UMOV UR5, URZ ;  /* 0x0000003f00057c82 */ /* 0x000fe20008000000 */
[----:B------:R-:W-:Y:S01]  /*0a50*/  ULDC UR11, c[0x0][0x10] ;  /* 0x00000400000b7ab9 */ /* 0x000fe20000000800 */
[----:B------:R-:W-:Y:S02]  /*0a60*/  @!UP2 UIMAD.WIDE.U32 UR6, UR6, UR9, UR4 ;  /* 0x000000090606a2a5 */ /* 0x000fe4000f8e0004 */
[----:B------:R-:W-:Y:S01]  /*0a70*/  UIMAD.WIDE.U32 UR10, UR10, UR11, URZ ;  /* 0x0000000b0a0a72a5 */ /* 0x000fe2000f8e003f */
[----:B------:R-:W-:-:S03]  /*0a80*/  ULDC UR13, c[0x0][0x14] ;  /* 0x00000500000d7ab9 */ /* 0x000fc60000000800 */
[----:B------:R-:W-:Y:S02]  /*0a90*/  UIMAD.WIDE.U32 UR52, UR10, UR13, URZ ;  /* 0x0000000d0a3472a5 */ /* 0x000fe4000f8e003f */
[----:B------:R-:W-:Y:S01]  /*0aa0*/  UIMAD UR39, UR11, UR13, URZ ;  /* 0x0000000d0b2772a4 */ /* 0x000fe2000f8e023f */
[----:B------:R-:W-:Y:S01]  /*0ab0*/  @!UP2 UMOV UR12, UR6 ;  /* 0x00000006000cac82 */ /* 0x000fe20008000000 */
[----:B------:R-:W-:Y:S02]  /*0ac0*/  @!UP2 UMOV UR14, UR7 ;  /* 0x00000007000eac82 */ /* 0x000fe40008000000 */
[----:B------:R-:W-:Y:S02]  /*0ad0*/  UIADD3 UR39, UR53, UR39, URZ ;  /* 0x0000002735277290 */ /* 0x000fe4000fffe03f */
[----:B------:R-:W-:-:S04]  /*0ae0*/  UIADD3 UR6, UP1, UR12, UR52, URZ ;  /* 0x000000340c067290 */ /* 0x000fc8000ff3e03f */
[----:B------:R-:W-:Y:S02]  /*0af0*/  UIADD3.X UR7, UR14, UR39, URZ, UP1, !UPT ;  /* 0x000000270e077290 */ /* 0x000fe40008ffe43f */
[----:B------:R-:W-:Y:S02]  /*0b00*/  USEL UR6, UR6, UR12, !UP0 ;  /* 0x0000000c06067287 */ /* 0x000fe4000c000000 */
[----:B------:R-:W-:-:S04]  /*0b10*/  USEL UR7, UR7, UR14, !UP0 ;  /* 0x0000000e07077287 */ /* 0x000fc8000c000000 */
[----:B0-----:R-:W-:Y:S01]  /*0b20*/  ISETP.LE.U32.AND P0, PT, R6, UR6, PT ;  /* 0x0000000606007c0c */ /* 0x001fe2000bf03070 */
[----:B------:R-:W-:Y:S02]  /*0b30*/  IMAD.U32 R16, RZ, RZ, UR6 ;  /* 0x00000006ff107e24 */ /* 0x000fe4000f8e00ff */
[----:B------:R-:W-:Y:S02]  /*0b40*/  IMAD.U32 R0, RZ, RZ, UR7 ;  /* 0x00000007ff007e24 */ /* 0x000fe4000f8e00ff */
[----:B------:R-:W-:-:S03]  /*0b50*/  IMAD.U32 R17, RZ, RZ, UR7 ;  /* 0x00000007ff117e24 */ /* 0x000fc6000f8e00ff */
[----:B------:R-:W-:Y:S02]  /*0b60*/  ISETP.GE.U32.AND.EX P0, PT, R0, R7, PT, P0 ;  /* 0x000000070000720c */ /* 0x000fe40003f06100 */
[----:B------:R-:W-:-:S11]  /*0b70*/  PRMT R0, RZ, 0x7610, R0 ;  /* 0x00007610ff007816 */ /* 0x000fd60000000000 */
[----:B------:R-:W-:Y:S05]  /*0b80*/  @P0 BRA `(.L_x_9) ;  /* 0x00000004008c0947 */ /* 0x000fea0003800000 */
[----:B------:R-:W-:Y:S01]  /*0b90*/  I2FP.F32.U32 R0, UR4 ;  /* 0x0000000400007c45 */ /* 0x000fe20008201000 */
[----:B------:R-:W-:Y:S01]  /*0ba0*/  ULDC.64 UR16, c[0x0][0x628] ;  /* 0x00018a0000107ab9 */ /* 0x000fe20000000a00 */
[----:B------:R-:W-:Y:S01]  /*0bb0*/  ULDC UR6, c[0x0][0x150] ;  /* 0x0000540000067ab9 */ /* 0x000fe20000000800 */
[----:B------:R-:W-:Y:S01]  /*0bc0*/  ISETP.NE.U32.AND P0, PT, RZ, UR16, PT ;  /* 0x00000010ff007c0c */ /* 0x000fe2000bf05070 */
[----:B------:R-:W-:Y:S01]  /*0bd0*/  ULDC UR15, c[0x0][0x630] ;  /* 0x00018c00000f7ab9 */ /* 0x000fe20000000800 */
[----:B------:R-:W-:Y:S01]  /*0be0*/  FMUL R0, R0, UR6 ;  /* 0x0000000600007c20 */ /* 0x000fe20008400000 */
[----:B------:R-:W-:Y:S01]  /*0bf0*/  R2UR UR19, R16 ;  /* 0x00000000101372ca */ /* 0x000fe200000e0000 */
[----:B------:R-:W-:Y:S01]  /*0c00*/  ULDC UR21, c[0x0][0x154] ;  /* 0x0000550000157ab9 */ /* 0x000fe20000000800 */
[----:B------:R-:W-:Y:S01]  /*0c10*/  ISETP.NE.AND.EX P0, PT, RZ, UR17, PT, P0 ;  /* 0x00000011ff007c0c */ /* 0x000fe2000bf05300 */
[----:B------:R0:W1:Y:S01]  /*0c20*/  F2I.U32.TRUNC.NTZ R2, R0 ;  /* 0x0000000000027305 */ /* 0x000062000020f000 */
[----:B------:R-:W-:-:S02]  /*0c30*/  R2UR UR20, R17 ;  /* 0x00000000111472ca */ /* 0x000fc400000e0000 */
[----:B------:R-:W-:Y:S02]  /*0c40*/  R2UR UR6, R16 ;  /* 0x00000000100672ca */ /* 0x000fe400000e0000 */
[----:B------:R-:W-:-:S07]  /*0c50*/  R2UR UR7, R17 ;  /* 0x00000000110772ca */ /* 0x000fce00000e0000 */
[----:B0-----:R-:W-:Y:S08]  /*0c60*/  @!P0 BRA `(.L_x_10) ;  /* 0x0000000000308947 */ /* 0x001ff00003800000 */
[----:B------:R-:W-:Y:S01]  /*0c70*/  R2UR UR6, R16 ;  /* 0x00000000100672ca */ /* 0x000fe200000e0000 */
[----:B------:R-:W-:Y:S01]  /*0c80*/  ULDC UR12, c[0x0][0x634] ;  /* 0x00018d00000c7ab9 */ /* 0x000fe20000000800 */
[----:B------:R-:W-:-:S11]  /*0c90*/  R2UR UR14, R17 ;  /* 0x00000000110e72ca */ /* 0x000fd600000e0000 */
[----:B------:R-:W-:-:S04]  /*0ca0*/  UIADD3 UR12, UP1, UR6, UR12, URZ ;  /* 0x0000000c060c7290 */ /* 0x000fc8000ff3e03f */
[----:B------:R-:W-:-:S04]  /*0cb0*/  UIADD3.X UR14, URZ, UR14, URZ, UP1, !UPT ;  /* 0x0000000e3f0e7290 */ /* 0x000fc80008ffe43f */
[----:B------:R-:W-:-:S04]  /*0cc0*/  UIMAD.WIDE.U32 UR6, UR14, UR16, URZ ;  /* 0x000000100e0672a5 */ /* 0x000fc8000f8e003f */
[----:B------:R-:W-:Y:S02]  /*0cd0*/  UIMAD.WIDE.U32 UR10, UP1, UR12, UR17, UR6 ;  /* 0x000000110c0a72a5 */ /* 0x000fe4000f820006 */
[----:B------:R-:W-:Y:S02]  /*0ce0*/  UIMAD.WIDE.U32 UR6, UR12, UR16, URZ ;  /* 0x000000100c0672a5 */ /* 0x000fe4000f8e003f */
[----:B------:R-:W-:Y:S02]  /*0cf0*/  UIADD3.X UR13, URZ, URZ, URZ, UP1, !UPT ;  /* 0x0000003f3f0d7290 */ /* 0x000fe40008ffe43f */
[----:B------:R-:W-:Y:S01]  /*0d00*/  UIADD3 URZ, UP1, UR7, UR10, URZ ;  /* 0x0000000a073f7290 */ /* 0x000fe2000ff3e03f */
[----:B------:R-:W-:-:S03]  /*0d10*/  UMOV UR12, UR11 ;  /* 0x0000000b000c7c82 */ /* 0x000fc60008000000 */
[----:B------:R-:W-:-:S12]  /*0d20*/  UIMAD.WIDE.U32.X UR6, UR14, UR17, UR12, UP1 ;  /* 0x000000110e0672a5 */ /* 0x000fd800088e040c */
.L_x_10:
[----:B------:R-:W-:Y:S01]  /*0d30*/  USHF.R.U64 UR5, UR6, UR15, UR7 ;  /* 0x0000000f06057299 */ /* 0x000fe20008001207 */
[----:B------:R-:W-:Y:S01]  /*0d40*/  I2FP.F32.U32 R0, UR9 ;  /* 0x0000000900007c45 */ /* 0x000fe20008201000 */
[----:B------:R-:W-:Y:S01]  /*0d50*/  USHF.R.U32.HI UR6, URZ, UR15, UR7 ;  /* 0x0000000f3f067299 */ /* 0x000fe20008011607 */
[----:B-1----:R-:W-:Y:S01]  /*0d60*/  R2UR UR14, R2 ;  /* 0x00000000020e72ca */ /* 0x002fe200000e0000 */
[----:B------:R-:W-:Y:S02]  /*0d70*/  UIADD3 UR17, UP1, URZ, -UR5, URZ ;  /* 0x800000053f117290 */ /* 0x000fe4000ff3e03f */
[----:B------:R-:W-:Y:S01]  /*0d80*/  FMUL R0, R0, UR21 ;  /* 0x0000001500007c20 */ /* 0x000fe20008400000 */
[----:B------:R-:W-:Y:S01]  /*0d90*/  ULDC.64 UR10, c[0x0][0x620] ;  /* 0x00018800000a7ab9 */ /* 0x000fe20000000a00 */
[----:B------:R-:W-:Y:S01]  /*0da0*/  UIADD3.X UR6, URZ, ~UR6, URZ, UP1, !UPT ;  /* 0x800000063f067290 */ /* 0x000fe20008ffe43f */
[----:B------:R-:W-:Y:S01]  /*0db0*/  UMOV UR12, UR19 ;  /* 0x00000013000c7c82 */ /* 0x000fe20008000000 */
[----:B------:R-:W-:-:S02]  /*0dc0*/  UMOV UR13, UR20 ;  /* 0x00000014000d7c82 */ /* 0x000fc40008000000 */
[----:B------:R-:W-:Y:S01]  /*0dd0*/  UIMAD UR6, UR6, UR10, URZ ;  /* 0x0000000a060672a4 */ /* 0x000fe2000f8e023f */
[----:B------:R-:W0:Y:S01]  /*0de0*/  F2I.U32.TRUNC.NTZ R0, R0 ;  /* 0x0000000000007305 */ /* 0x000e22000020f000 */
[----:B------:R-:W-:Y:S02]  /*0df0*/  UIMAD.WIDE.U32 UR12, UR17, UR10, UR12 ;  /* 0x0000000a110c72a5 */ /* 0x000fe4000f8e000c */
[----:B------:R-:W-:Y:S01]  /*0e00*/  UIMAD UR17, UR17, UR11, UR6 ;  /* 0x0000000b111172a4 */ /* 0x000fe2000f8e0206 */
[----:B------:R-:W-:Y:S01]  /*0e10*/  ULDC UR24, c[0x0][0x658] ;  /* 0x0001960000187ab9 */ /* 0x000fe20000000800 */
[----:B------:R-:W-:Y:S02]  /*0e20*/  UMOV UR22, 0xffffffff ;  /* 0xffffffff00167882 */ /* 0x000fe40000000000 */
[----:B------:R-:W-:Y:S01]  /*0e30*/  UIADD3 UR17, UR13, UR17, URZ ;  /* 0x000000110d117290 */ /* 0x000fe2000fffe03f */
[----:B------:R-:W-:Y:S01]  /*0e40*/  ULDC UR19, c[0x0][0x618] ;  /* 0x0001860000137ab9 */ /* 0x000fe20000000800 */
[----:B------:R-:W-:Y:S01]  /*0e50*/  ULDC.64 UR6, c[0x0][0x640] ;  /* 0x0001900000067ab9 */ /* 0x000fe20000000a00 */
[----:B------:R-:W-:Y:S01]  /*0e60*/  USHF.L.U32 UR13, UR22, UR24, URZ ;  /* 0x00000018160d7299 */ /* 0x000fe2000800063f */
[----:B------:R-:W-:Y:S01]  /*0e70*/  ISETP.NE.U32.AND P0, PT, RZ, UR6, PT ;  /* 0x00000006ff007c0c */ /* 0x000fe2000bf05070 */
[----:B------:R-:W-:-:S02]  /*0e80*/  USHF.R.U64 UR22, UR12, UR19, UR17 ;  /* 0x000000130c167299 */ /* 0x000fc40008001211 */
[----:B------:R-:W-:Y:S01]  /*0e90*/  USHF.R.U32.HI UR12, URZ, UR19, UR17 ;  /* 0x000000133f0c7299 */ /* 0x000fe20008011611 */
[----:B0-----:R-:W-:Y:S01]  /*0ea0*/  R2UR UR16, R0 ;  /* 0x00000000001072ca */ /* 0x001fe200000e0000 */
[----:B------:R-:W-:Y:S01]  /*0eb0*/  ULDC UR21, c[0x0][0x608] ;  /* 0x0001820000157ab9 */ /* 0x000fe20000000800 */
[----:B------:R-:W-:Y:S01]  /*0ec0*/  ISETP.NE.AND.EX P0, PT, RZ, UR7, PT, P0 ;  /* 0x00000007ff007c0c */ /* 0x000fe2000bf05300 */
[----:B------:R-:W-:Y:S02]  /*0ed0*/  USHF.R.U64 UR26, UR22, UR21, UR12 ;  /* 0x00000015161a7299 */ /* 0x000fe4000800120c */
[----:B------:R-:W-:Y:S01]  /*0ee0*/  USHF.R.U32.HI UR12, URZ, UR21, UR12 ;  /* 0x000000153f0c7299 */ /* 0x000fe2000801160c */
[----:B------:R-:W-:Y:S01]  /*0ef0*/  UMOV UR20, 0x1 ;  /* 0x0000000100147882 */ /* 0x000fe20000000000 */
[----:B------:R-:W-:Y:S02]  /*0f00*/  UIADD3 UR14, -UR14, URZ, URZ ;  /* 0x0000003f0e0e7290 */ /* 0x000fe4000fffe13f */
[----:B------:R-:W-:-:S02]  /*0f10*/  USHF.R.U64 UR27, UR26, UR24, UR12 ;  /* 0x000000181a1b7299 */ /* 0x000fc4000800120c */
[----:B------:R-:W-:Y:S01]  /*0f20*/  USHF.L.U32 UR19, UR20, UR24, URZ ;  /* 0x0000001814137299 */ /* 0x000fe2000800063f */
[----:B------:R-:W-:Y:S01]  /*0f30*/  ULDC UR15, c[0x0][0x144] ;  /* 0x00005100000f7ab9 */ /* 0x000fe20000000800 */
[----:B------:R-:W-:Y:S01]  /*0f40*/  ULDC UR10, c[0x0][0x600] ;  /* 0x00018000000a7ab9 */ /* 0x000fe20000000800 */
[----:B------:R-:W-:Y:S02]  /*0f50*/  ULOP3.LUT UR20, URZ, UR13, URZ, 0x33, !UPT ;  /* 0x0000000d3f147292 */ /* 0x000fe4000f8e333f */
[----:B------:R-:W-:Y:S02]  /*0f60*/  USHF.R.U32.HI UR13, URZ, UR24, UR12 ;  /* 0x000000183f0d7299 */ /* 0x000fe4000801160c */
[----:B------:R-:W-:Y:S02]  /*0f70*/  UIADD3 UR11, UR10, -0x1, URZ ;  /* 0xffffffff0a0b7890 */ /* 0x000fe4000fffe03f */
[----:B------:R-:W-:Y:S02]  /*0f80*/  UIADD3 UR23, -UR16, URZ, URZ ;  /* 0x0000003f10177290 */ /* 0x000fe4000fffe13f */
[----:B------:R-:W-:Y:S01]  /*0f90*/  UIMAD UR4, UR15, UR14, UR4 ;  /* 0x0000000e0f0472a4 */ /* 0x000fe2000f8e0204 */
[----:B------:R-:W-:Y:S01]  /*0fa0*/  ULDC UR28, c[0x0][0x148] ;  /* 0x00005200001c7ab9 */ /* 0x000fe20000000800 */
[----:B------:R-:W-:Y:S01]  /*0fb0*/  ULDC UR24, c[0x0][0x648] ;  /* 0x0001920000187ab9 */ /* 0x000fe20000000800 */
[----:B------:R-:W-:Y:S01]  /*0fc0*/  ULDC UR25, c[0x0][0x638] ;  /* 0x00018e0000197ab9 */ /* 0x000fe20000000800 */
[----:B------:R-:W-:Y:S01]  /*0fd0*/  UMOV UR12, UR27 ;  /* 0x0000001b000c7c82 */ /* 0x000fe20008000000 */
[----:B------:R-:W-:Y:S07]  /*0fe0*/  @!P0 BRA `(.L_x_11) ;  /* 0x0000000000308947 */ /* 0x000fee0003800000 */
[----:B------:R-:W-:Y:S02]  /*0ff0*/  ULDC UR16, c[0x0][0x64c] ;  /* 0x0001930000107ab9 */ /* 0x000fe40000000800 */
        /* <DEDUP_REMOVED lines=8> */
[----:B------:R-:W-:-:S07]  /*1080*/  UIMAD.WIDE.U32.X UR6, UR21, UR7, UR16, UP1 ;  /* 0x00000007150672a5 */ /* 0x000fce00088e0410 */
[----:B------:R-:W-:Y:S01]  /*1090*/  UMOV UR12, UR6 ;  /* 0x00000006000c7c82 */ /* 0x000fe20008000000 */
[----:B------:R-:W-:-:S05]  /*10a0*/  UMOV UR13, UR7 ;  /* 0x00000007000d7c82 */ /* 0x000fca0008000000 */
.L_x_11:
[----:B------:R-:W-:Y:S01]  /*10b0*/  UISETP.NE.AND UP1, UPT, UR38, URZ, UPT ;  /* 0x0000003f2600728c */ /* 0x000fe2000bf25270 */
[----:B------:R-:W-:Y:S01]  /*10c0*/  IMAD.MOV.U32 R0, RZ, RZ, 0x1 ;  /* 0x00000001ff007424 */ /* 0x000fe200078e00ff */
[----:B------:R-:W-:Y:S01]  /*10d0*/  USHF.R.U64 UR6, UR12, UR24, UR13 ;  /* 0x000000180c067299 */ /* 0x000fe2000800120d */
[----:B------:R-:W-:Y:S01]  /*10e0*/  IMAD.U32 R19, RZ, RZ, UR5 ;  /* 0x00000005ff137e24 */ /* 0x000fe2000f8e00ff */
[----:B------:R-:W-:Y:S02]  /*10f0*/  ULOP3.LUT UR20, UR26, UR20, URZ, 0xc0, !UPT ;  /* 0x000000141a147292 */ /* 0x000fe4000f8ec03f */
[----:B------:R-:W-:Y:S02]  /*1100*/  UIADD3 UR7, -UR6, URZ, URZ ;  /* 0x0000003f06077290 */ /* 0x000fe4000fffe13f */
[----:B------:R-:W-:Y:S02]  /*1110*/  UIMAD UR19, UR19, UR6, UR20 ;  /* 0x00000006131372a4 */ /* 0x000fe4000f8e0214 */
[----:B------:R-:W-:-:S02]  /*1120*/  ULOP3.LUT UR11, UR22, UR11, URZ, 0xc0, !UPT ;  /* 0x0000000b160b7292 */ /* 0x000fc4000f8ec03f */
[----:B------:R-:W-:Y:S02]  /*1130*/  @UP1 UIMAD UR4, UR28, UR23, UR9 ;  /* 0x000000171c0412a4 */ /* 0x000fe4000f8e0209 */
[----:B------:R-:W-:-:S03]  /*1140*/  UIMAD UR6, UR7, UR25, UR27 ;  /* 0x00000019070672a4 */ /* 0x000fc6000f8e021b */
[----:B------:R-:W-:Y:S01]  /*1150*/  ULDC UR7, c[0x0][0x610] ;  /* 0x0001840000077ab9 */ /* 0x000fe20000000800 */
[----:B------:R-:W-:Y:S02]  /*1160*/  UIMAD UR6, UR6, UR10, UR11 ;  /* 0x0000000a060672a4 */ /* 0x000fe4000f8e020b */
[----:B------:R-:W-:-:S04]  /*1170*/  UIMAD UR4, UR19, UR7, UR4 ;  /* 0x00000007130472a4 */ /* 0x000fc8000f8e0204 */
[----:B------:R-:W-:Y:S02]  /*1180*/  USEL UR7, UR6, UR4, !UP1 ;  /* 0x0000000406077287 */ /* 0x000fe4000c800000 */
[----:B------:R-:W-:-:S04]  /*1190*/  USEL UR4, UR4, UR6, !UP1 ;  /* 0x0000000604047287 */ /* 0x000fc8000c800000 */
[----:B------:R-:W-:Y:S02]  /*11a0*/  IMAD.U32 R2, RZ, RZ, UR7 ;  /* 0x00000007ff027e24 */ /* 0x000fe4000f8e00ff */
[----:B------:R-:W-:-:S07]  /*11b0*/  IMAD.U32 R18, RZ, RZ, UR4 ;  /* 0x00000004ff127e24 */ /* 0x000fce000f8e00ff */
.L_x_9:
[----:B------:R-:W-:Y:S02]  /*11c0*/  ULDC UR4, c[0x0][0x28c] ;  /* 0x0000a30000047ab9 */ /* 0x000fe40000000800 */
[----:B------:R-:W-:-:S04]  /*11d0*/  UIADD3 UR4, UR4, 0x7f, URZ ;  /* 0x0000007f04047890 */ /* 0x000fc8000fffe03f */
[----:B------:R-:W-:-:S04]  /*11e0*/  USHF.R.S32.HI UR5, URZ, 0x1f, UR4 ;  /* 0x0000001f3f057899 */ /* 0x000fc80008011404 */
[----:B------:R-:W-:-:S04]  /*11f0*/  ULEA.HI UR5, UR5, UR4, URZ, 0x7 ;  /* 0x0000000405057291 */ /* 0x000fc8000f8f383f */
[----:B------:R-:W-:Y:S01]  /*1200*/  USHF.R.S32.HI UR37, URZ, 0x7, UR5 ;  /* 0x000000073f257899 */ /* 0x000fe20008011405 */
[----:B------:R-:W-:Y:S11]  /*1210*/  @!P1 BRA `(.L_x_12) ;  /* 0x0000005800889947 */ /* 0x000ff60003800000 */
[----:B------:R-:W-:-:S06]  /*1220*/  UISETP.GT.U32.AND UP1, UPT, UR18, 0x1, UPT ;  /* 0x000000011200788c */ /* 0x000fcc000bf24070 */
[----:B------:R-:W-:-:S13]  /*1230*/  PLOP3.LUT P0, PT, PT, PT, UP1, 0x80, 0x0 ;  /* 0x000000000000781c */ /* 0x000fda0003f0f018 */
[----:B------:R-:W-:Y:S05]  /*1240*/  @P0 EXIT ;  /* 0x000000000000094d */ /* 0x000fea0003800000 */
.L_x_13:
[----:B------:R-:W-:-:S08]  /*1250*/  NOP ;  /* 0x0000000000007918 */ /* 0x000fd00000000000 */
[----:B------:R-:W0:Y:S02]  /*1260*/  USETMAXREG.TRY_ALLOC.CTAPOOL UP1, 0xe8 ;  /* 0x000000e8000079c8 */ /* 0x000e240008020600 */
[----:B0-----:R-:W-:-:S13]  /*1270*/  PLOP3.LUT P0, PT, PT, PT, UP1, 0x80, 0x0 ;  /* 0x000000000000781c */ /* 0x001fda0003f0f018 */
[----:B------:R-:W-:Y:S05]  /*1280*/  @!P0 BRA `(.L_x_13) ;  /* 0xfffffffc00f08947 */ /* 0x000fea000383ffff */
[----:B------:R-:W-:-:S13]  /*1290*/  LOP3.LUT P0, RZ, R0, 0xff, RZ, 0xc0, !PT ;  /* 0x000000ff00ff7812 */ /* 0x000fda000780c0ff */
[----:B------:R-:W-:Y:S05]  /*12a0*/  @!P0 EXIT ;  /* 0x000000000000894d */ /* 0x000fea0003800000 */
[----:B------:R-:W-:Y:S01]  /*12b0*/  SHF.R.S32.HI R0, RZ, 0x1f, R3 ;  /* 0x0000001fff007819 */ /* 0x000fe20000011403 */
[----:B------:R-:W0:Y:S01]  /*12c0*/  S2UR UR5, SR_CgaCtaId ;  /* 0x00000000000579c3 */ /* 0x000e220000008800 */
[----:B------:R-:W-:Y:S01]  /*12d0*/  UMOV UR42, 0x400 ;  /* 0x00000400002a7882 */ /* 0x000fe20000000000 */
[----:B------:R-:W-:Y:S01]  /*12e0*/  USHF.R.U32.HI UR4, URZ, 0x2, UR37 ;  /* 0x000000023f047899 */ /* 0x000fe20008011625 */
[CC--:B------:R-:W-:Y:S01]  /*12f0*/  LEA.HI R4, R0.reuse, R3.reuse, RZ, 0x2 ;  /* 0x0000000300047211 */ /* 0x0c0fe200078f10ff */
[----:B------:R-:W-:Y:S01]  /*1300*/  ULOP3.LUT UR45, UR37, 0x3, URZ, 0xc0, !UPT ;  /* 0x00000003252d7892 */ /* 0x000fe2000f8ec03f */
[----:B------:R-:W-:Y:S01]  /*1310*/  LEA.HI R0, R0, R3, RZ, 0x5 ;  /* 0x0000000300007211 */ /* 0x000fe200078f28ff */
[----:B------:R-:W-:Y:S01]  /*1320*/  UISETP.LT.AND UP1, UPT, UR37, 0x1, UPT ;  /* 0x000000012500788c */ /* 0x000fe2000bf21270 */
[--C-:B------:R-:W-:Y:S01]  /*1330*/  SHF.R.S32.HI R88, RZ, 0x2, R4.reuse ;  /* 0x00000002ff587819 */ /* 0x100fe20000011404 */
[----:B------:R-:W1:Y:S01]  /*1340*/  LDC.64 R6, c[0x0][0x5c8] ;  /* 0x00017200ff067b82 */ /* 0x000e620000000a00 */
[----:B------:R-:W-:Y:S01]  /*1350*/  SHF.R.S32.HI R5, RZ, 0x1f, R4 ;  /* 0x0000001fff057819 */ /* 0x000fe20000011404 */
[----:B------:R-:W-:Y:S01]  /*1360*/  ULOP3.LUT UR4, UR4, 0x1, URZ, 0xc0, !UPT ;  /* 0x0000000104047892 */ /* 0x000fe2000f8ec03f */
[----:B------:R-:W-:Y:S01]  /*1370*/  LOP3.LUT R4, R4, 0xfffffffc, RZ, 0xc0, !PT ;  /* 0xfffffffc04047812 */ /* 0x000fe200078ec0ff */
[----:B------:R-:W-:Y:S01]  /*1380*/  ULDC UR44, c[0x0][0x658] ;  /* 0x00019600002c7ab9 */ /* 0x000fe20000000800 */
[----:B------:R-:W-:Y:S01]  /*1390*/  LEA.HI R5, R5, R88, RZ, 0x3 ;  /* 0x0000005805057211 */ /* 0x000fe200078f18ff */
[----:B------:R-:W-:Y:S01]  /*13a0*/  UMOV UR6, 0xffffffff ;  /* 0xffffffff00067882 */ /* 0x000fe20000000000 */
[----:B------:R-:W-:Y:S01]  /*13b0*/  ULDC UR8, c[0x0][0x284] ;  /* 0x0000a10000087ab9 */ /* 0x000fe20000000800 */
[----:B------:R-:W-:Y:S01]  /*13c0*/  IMAD.IADD R4, R3, 0x1, -R4 ;  /* 0x0000000103047824 */ /* 0x000fe200078e0a04 */
[----:B------:R-:W-:Y:S01]  /*13d0*/  LOP3.LUT R5, R5, 0xfffffff8, RZ, 0xc0, !PT ;  /* 0xfffffff805057812 */ /* 0x000fe200078ec0ff */
[----:B------:R-:W-:Y:S01]  /*13e0*/  USEL UR45, UR45, URZ, !UP0 ;  /* 0x0000003f2d2d7287 */ /* 0x000fe2000c000000 */
[----:B------:R-:W-:Y:S01]  /*13f0*/  SHF.R.S32.HI R3, RZ, 0x5, R0 ;  /* 0x00000005ff037819 */ /* 0x000fe20000011400 */
[----:B------:R-:W-:Y:S01]  /*1400*/  VIADD R0, R95, 0xffffffff ;  /* 0xffffffff5f007836 */ /* 0x000fe20000000000 */
[----:B------:R-:W-:Y:S01]  /*1410*/  USEL UR46, UR37, 0x1, UP1 ;  /* 0x00000001252e7887 */ /* 0x000fe20008800000 */
[----:B------:R-:W-:Y:S01]  /*1420*/  IMAD.IADD R88, R88, 0x1, -R5 ;  /* 0x0000000158587824 */ /* 0x000fe200078e0a05 */
[----:B------:R-:W-:Y:S01]  /*1430*/  USHF.L.U32 UR6, UR6, UR44, URZ ;  /* 0x0000002c06067299 */ /* 0x000fe2000800063f */
[----:B------:R-:W2:Y:S01]  /*1440*/  LDC R5, c[0x0][0x288] ;  /* 0x0000a200ff057b82 */ /* 0x000ea20000000800 */
[----:B0-----:R-:W-:Y:S01]  /*1450*/  ULEA UR42, UR5, UR42, 0x18 ;  /* 0x0000002a052a7291 */ /* 0x001fe2000f8ec03f */
[C---:B------:R-:W-:Y:S01]  /*1460*/  ISETP.NE.AND P0, PT, R0.reuse, RZ, PT ;  /* 0x000000ff0000720c */ /* 0x040fe20003f05270 */
[----:B------:R-:W-:Y:S01]  /*1470*/  IMAD.SHL.U32 R0, R0, 0x8, RZ ;  /* 0x0000000800007824 */ /* 0x000fe200078e00ff */
[--C-:B------:R-:W-:Y:S01]  /*1480*/  SHF.R.S32.HI R89, RZ, 0x1f, R88.reuse ;  /* 0x0000001fff597819 */ /* 0x100fe20000011458 */
[----:B------:R-:W-:Y:S01]  /*1490*/  UIADD3 UR50, UR42, 0x50, URZ ;  /* 0x000000502a327890 */ /* 0x000fe2000fffe03f */
[----:B------:R-:W-:Y:S01]  /*14a0*/  IMAD.SHL.U32 R90, R4, 0x2, RZ ;  /* 0x00000002045a7824 */ /* 0x000fe200078e00ff */
[----:B------:R-:W-:Y:S01]  /*14b0*/  UISETP.EQ.U32.AND UP0, UPT, UR4, 0x1, !UP0 ;  /* 0x000000010400788c */ /* 0x000fe2000c702070 */
[C-C-:B------:R-:W-:Y:S01]  /*14c0*/  IMAD R97, R3.reuse, -0x10, -R88.reuse ;  /* 0xfffffff003617824 */ /* 0x140fe200078e0a58 */
[----:B------:R-:W-:Y:S01]  /*14d0*/  LOP3.LUT R0, R0, 0x8, RZ, 0xc0, !PT ;  /* 0x0000000800007812 */ /* 0x000fe200078ec0ff */
[----:B------:R-:W-:Y:S01]  /*14e0*/  IMAD.WIDE R88, R3, 0x10, R88 ;  /* 0x0000001003587825 */ /* 0x000fe200078e0258 */
[C---:B-1----:R-:W-:Y:S01]  /*14f0*/  SHF.L.U64.HI R92, R6.reuse, 0x3, R7 ;  /* 0x00000003065c7819 */ /* 0x042fe20000010207 */
[----:B------:R-:W-:Y:S01]  /*1500*/  ULDC UR43, c[0x0][0x600] ;  /* 0x00018000002b7ab9 */ /* 0x000fe20000000800 */
[----:B------:R-:W-:Y:S01]  /*1510*/  SEL R98, RZ, 0x1, P0 ;  /* 0x00000001ff627807 */ /* 0x000fe20000000000 */
[----:B------:R-:W-:Y:S01]  /*1520*/  IMAD.SHL.U32 R93, R6, 0x8, RZ ;  /* 0x00000008065d7824 */ /* 0x000fe200078e00ff */
[----:B------:R-:W-:Y:S01]  /*1530*/  LEA R95, R95, UR50, 0x3 ;  /* 0x000000325f5f7c11 */ /* 0x000fe2000f8e18ff */
[----:B------:R-:W-:Y:S01]  /*1540*/  VIADD R97, R97, UR8 ;  /* 0x0000000861617c36 */ /* 0x000fe20008000000 */
[C---:B------:R-:W-:Y:S01]  /*1550*/  LOP3.LUT R99, R0.reuse, 0x8, RZ, 0x3c, !PT ;  /* 0x0000000800637812 */ /* 0x040fe200078e3cff */
[----:B------:R-:W-:Y:S01]  /*1560*/  UMOV UR7, 0x1 ;  /* 0x0000000100077882 */ /* 0x000fe20000000000 */
[----:B------:R-:W-:Y:S01]  /*1570*/  LOP3.LUT R96, R0, 0x18, RZ, 0x3c, !PT ;  /* 0x0000001800607812 */ /* 0x000fe200078e3cff */
[----:B------:R-:W-:Y:S01]  /*1580*/  ULOP3.LUT UR49, UR40, 0x1, URZ, 0xfc, !UPT ;  /* 0x0000000128317892 */ /* 0x000fe2000f8efc3f */
[----:B------:R-:W-:Y:S01]  /*1590*/  SHF.R.S32.HI R91, RZ, 0x1f, R90 ;  /* 0x0000001fff5b7819 */ /* 0x000fe2000001145a */
[----:B------:R-:W-:Y:S01]  /*15a0*/  USHF.L.U32 UR36, UR37, 0x1, URZ ;  /* 0x0000000125247899 */ /* 0x000fe2000800063f */
[----:B--2---:R-:W-:Y:S01]  /*15b0*/  IMAD R94, R4, -0x2, R5 ;  /* 0xfffffffe045e7824 */ /* 0x004fe200078e0205 */
[----:B------:R-:W-:-:S02]  /*15c0*/  USHF.L.U64.HI UR41, UR52, 0x1, UR39 ;  /* 0x0000000134297899 */ /* 0x000fc40008010227 */
[----:B------:R-:W-:Y:S02]  /*15d0*/  UIADD3 UR43, UR43, -0x1, URZ ;  /* 0xffffffff2b2b7890 */ /* 0x000fe4000fffe03f */
[----:B------:R-:W-:Y:S02]  /*15e0*/  USHF.L.U32 UR44, UR7, UR44, URZ ;  /* 0x0000002c072c7299 */ /* 0x000fe4000800063f */
[----:B------:R-:W-:Y:S02]  /*15f0*/  UIADD3 UR46, -UR46, UR37, URZ ;  /* 0x000000252e2e7290 */ /* 0x000fe4000fffe13f */
[----:B------:R-:W-:Y:S02]  /*1600*/  ULOP3.LUT UR47, URZ, UR6, URZ, 0x33, !UPT ;  /* 0x000000063f2f7292 */ /* 0x000fe4000f8e333f */
[----:B------:R-:W-:-:S12]  /*1610*/  USEL UR48, URZ, 0x1, !UP0 ;  /* 0x000000013f307887 */ /* 0x000fd8000c000000 */
.L_x_161:
[----:B------:R-:W-:-:S04]  /*1620*/  SHF.L.U32 R0, R98, 0x1f, RZ ;  /* 0x0000001f62007819 */ /* 0x000fc800000006ff */
[----:B------:R-:W0:Y:S02]  /*1630*/  SYNCS.PHASECHK.TRANS64.TRYWAIT P0, [R95+URZ+-0x8], R0 ;  /* 0xfffff8005f0075a7 */ /* 0x000e24000800017f */
[----:B012345:R-:W-:Y:S05]  /*1640*/  @!P0 BRA `(.L_x_14) ;  /* 0x0000006400a08947 */ /* 0x03ffea0003800000 */
.L_x_183:
[----:B------:R-:W-:Y:S02]  /*1650*/  ULDC UR4, c[0x0][0x28c] ;  /* 0x0000a30000047ab9 */ /* 0x000fe40000000800 */
[----:B------:R-:W-:-:S13]  /*1660*/  ISETP.LT.AND P0, PT, RZ, UR4, PT ;  /* 0x00000004ff007c0c */ /* 0x000fda000bf01270 */
[----:B------:R-:W-:Y:S05]  /*1670*/  @P0 BRA `(.L_x_15) ;  /* 0x0000000000400947 */ /* 0x000fea0003800000 */
[----:B0-----:R-:W-:Y:S01]  /*1680*/  MOV R0, 0x0 ;  /* 0x0000000000007802 */ /* 0x001fe20000000f00 */
[----:B------:R-:W-:Y:S01]  /*1690*/  ULDC.64 UR4, c[0x4][0x68] ;  /* 0x01001a0000047ab9 */ /* 0x000fe20000000a00 */
[----:B------:R-:W-:Y:S01]  /*16a0*/  ULDC.64 UR6, c[0x4][0x8] ;  /* 0x0100020000067ab9 */ /* 0x000fe20000000a00 */
[----:B------:R-:W-:Y:S01]  /*16b0*/  IMAD.U32 R4, RZ, RZ, UR4 ;  /* 0x00000004ff047e24 */ /* 0x000fe2000f8e00ff */
[----:B------:R0:W1:Y:S01]  /*16c0*/  LDC.64 R14, c[0x4][R0] ;  /* 0x01000000000e7b82 */ /* 0x0000620000000a00 */
[----:B------:R-:W-:Y:S01]  /*16d0*/  IMAD.U32 R5, RZ, RZ, UR5 ;  /* 0x00000005ff057e24 */ /* 0x000fe2000f8e00ff */
[----:B------:R-:W-:Y:S01]  /*16e0*/  ULDC.64 UR4, c[0x4][0x70] ;  /* 0x01001c0000047ab9 */ /* 0x000fe20000000a00 */
[----:B------:R-:W-:Y:S02]  /*16f0*/  IMAD.U32 R10, RZ, RZ, UR6 ;  /* 0x00000006ff0a7e24 */ /* 0x000fe4000f8e00ff */
[----:B------:R-:W-:Y:S02]  /*1700*/  IMAD.U32 R6, RZ, RZ, UR4 ;  /* 0x00000004ff067e24 */ /* 0x000fe4000f8e00ff */
[----:B------:R-:W-:-:S02]  /*1710*/  IMAD.U32 R7, RZ, RZ, UR5 ;  /* 0x00000005ff077e24 */ /* 0x000fc4000f8e00ff */
[----:B------:R-:W-:Y:S02]  /*1720*/  IMAD.U32 R11, RZ, RZ, UR7 ;  /* 0x00000007ff0b7e24 */ /* 0x000fe4000f8e00ff */
[----:B------:R-:W-:Y:S02]  /*1730*/  IMAD.MOV.U32 R8, RZ, RZ, 0x1e1 ;  /* 0x000001e1ff087424 */ /* 0x000fe400078e00ff */
[----:B------:R-:W-:Y:S02]  /*1740*/  IMAD.MOV.U32 R12, RZ, RZ, 0x1 ;  /* 0x00000001ff0c7424 */ /* 0x000fe400078e00ff */
[----:B0-----:R-:W-:-:S07]  /*1750*/  IMAD.MOV.U32 R13, RZ, RZ, RZ ;  /* 0x000000ffff0d7224 */ /* 0x001fce00078e00ff */
[----:B------:R-:W-:-:S07]  /*1760*/  LEPC R20, `(.L_x_15) ;  /* 0x000000001014794e */ /* 0x000fce0000000000 */
[----:B-1---5:R-:W-:Y:S05]  /*1770*/  CALL.ABS.NOINC R14 ;  /* 0x000000000e007343 */ /* 0x022fea0003c00000 */
.L_x_15:
[----:B0-----:R-:W-:-:S05]  /*1780*/  IMAD.U32 R0, RZ, RZ, UR49 ;  /* 0x00000031ff007e24 */ /* 0x001fca000f8e00ff */
[----:B------:R-:W-:-:S13]  /*1790*/  ISETP.NE.AND P0, PT, R0, 0x3, PT ;  /* 0x000000030000780c */ /* 0x000fda0003f05270 */
[----:B------:R-:W-:Y:S05]  /*17a0*/  @!P0 BRA `(.L_x_16) ;  /* 0x0000000000048947 */ /* 0x000fea0003800000 */
[----:B------:R-:W-:Y:S01]  /*17b0*/  BPT.TRAP 0x1 ;  /* 0x000000040000795c */ /* 0x000fe20000300000 */
.L_x_16:
[----:B------:R-:W-:Y:S02]  /*17c0*/  IMAD.U32 R3, RZ, RZ, UR45 ;  /* 0x0000002dff037e24 */ /* 0x000fe4000f8e00ff */
[----:B------:R-:W-:-:S03]  /*17d0*/  IMAD.U32 R0, RZ, RZ, UR48 ;  /* 0x00000030ff007e24 */ /* 0x000fc6000f8e00ff */
[----:B------:R-:W-:Y:S02]  /*17e0*/  LEA R3, R3, UR42, 0x3 ;  /* 0x0000002a03037c11 */ /* 0x000fe4000f8e18ff */
[----:B------:R-:W-:-:S04]  /*17f0*/  SHF.L.U32 R0, R0, 0x1f, RZ ;  /* 0x0000001f00007819 */ /* 0x000fc800000006ff */
[----:B------:R0:W1:Y:S01]  /*1800*/  SYNCS.PHASECHK.TRANS64.TRYWAIT P1, [R3+URZ], R0 ;  /* 0x00000000030075a7 */ /* 0x000062000802017f */
[----:B------:R-:W-:Y:S05]  /*1810*/  @!P0 BRA `(.L_x_17) ;  /* 0x0000000000048947 */ /* 0x000fea0003800000 */
[----:B------:R-:W-:Y:S01]  /*1820*/  BPT.TRAP 0x1 ;  /* 0x000000040000795c */ /* 0x000fe20000300000 */
.L_x_17:
[----:B------:R-:W-:-:S05]  /*1830*/  IMAD.U32 R4, RZ, RZ, UR46 ;  /* 0x0000002eff047e24 */ /* 0x000fca000f8e00ff */
[----:B------:R-:W-:Y:S01]  /*1840*/  ISETP.GE.AND P2, PT, R4, 0x1, PT ;  /* 0x000000010400780c */ /* 0x000fe20003f46270 */
[----:B-1----:R-:W-:-:S12]  /*1850*/  @P1 BRA `(.L_x_18) ;  /* 0x0000000000081947 */ /* 0x002fd80003800000 */
[----:B------:R-:W1:Y:S02]  /*1860*/  SYNCS.PHASECHK.TRANS64.TRYWAIT P1, [R3+URZ], R0 ;  /* 0x00000000030075a7 */ /* 0x000e64000802017f */
[----:B-1----:R-:W-:Y:S05]  /*1870*/  @!P1 BRA `(.L_x_19) ;  /* 0x0000006400289947 */ /* 0x002fea0003800000 */
.L_x_18:
[----:B------:R-:W-:Y:S05]  /*1880*/  WARPSYNC.ALL ;  /* 0x0000000000007948 */ /* 0x000fea0003800000 */
[----:B------:R-:W-:Y:S01]  /*1890*/  UIADD3 UR4, UR42, 0x180, URZ ;  /* 0x000001802a047890 */ /* 0x000fe2000fffe03f */
[----:B------:R-:W-:Y:S01]  /*18a0*/  WARPGROUP.ARRIVE ;  /* 0x00000000000079c5 */ /* 0x000fe20000000000 */
[----:B------:R-:W-:Y:S02]  /*18b0*/  UIADD3 UR5, UR42, 0x10180, URZ ;  /* 0x000101802a057890 */ /* 0x000fe4000fffe03f */
[----:B------:R-:W-:Y:S02]  /*18c0*/  USHF.R.U32.HI UR4, URZ, 0x4, UR4 ;  /* 0x000000043f047899 */ /* 0x000fe40008011604 */
[----:B------:R-:W-:-:S02]  /*18d0*/  USHF.R.U32.HI UR5, URZ, 0x4, UR5 ;  /* 0x000000043f057899 */ /* 0x000fc40008011605 */
[----:B------:R-:W-:Y:S02]  /*18e0*/  ULOP3.LUT UR4, UR4, 0x3fff, URZ, 0xc0, !UPT ;  /* 0x00003fff04047892 */ /* 0x000fe4000f8ec03f */
[----:B------:R-:W-:Y:S02]  /*18f0*/  ULOP3.LUT UR5, UR5, 0x3fff, URZ, 0xc0, !UPT ;  /* 0x00003fff05057892 */ /* 0x000fe4000f8ec03f */
[----:B------:R-:W-:Y:S02]  /*1900*/  ULOP3.LUT UR8, UR4, 0x10000, URZ, 0xfc, !UPT ;  /* 0x0001000004087892 */ /* 0x000fe4000f8efc3f */
[----:B------:R-:W-:Y:S02]  /*1910*/  ULOP3.LUT UR9, UR5, 0x10000, URZ, 0xfc, !UPT ;  /* 0x0001000005097892 */ /* 0x000fe4000f8efc3f */
[----:B------:R-:W-:Y:S02]  /*1920*/  ULEA UR11, UR45, UR8, 0xa ;  /* 0x000000082d0b7291 */ /* 0x000fe4000f8e503f */
[----:B------:R-:W-:Y:S01]  /*1930*/  ULEA UR10, UR45, UR9, 0xb ;  /* 0x000000092d0a7291 */ /* 0x000fe2000f8e583f */
[----:B------:R-:W-:Y:S01]  /*1940*/  UMOV UR5, 0x40000040 ;  /* 0x4000004000057882 */ /* 0x000fe20000000000 */
[----:B------:R-:W-:-:S03]  /*1950*/  UMOV UR7, 0x40000040 ;  /* 0x4000004000077882 */ /* 0x000fc60000000000 */
[----:B------:R-:W-:Y:S02]  /*1960*/  UMOV UR4, UR11 ;  /* 0x0000000b00047c82 */ /* 0x000fe40008000000 */
[----:B------:R-:W-:Y:S02]  /*1970*/  UMOV UR6, UR10 ;  /* 0x0000000a00067c82 */ /* 0x000fe40008000000 */
[----:B------:R-:W-:Y:S01]  /*1980*/  HGMMA.64x128x16.F32.BF16 R24, gdesc[UR4], RZ, !UPT, gsb0 ;  /* 0x01e00000041879f0 */ /* 0x000fe2000c0018ff */
[----:B------:R-:W-:Y:S02]  /*1990*/  UIADD3 UR4, UR11, 0x2, URZ ;  /* 0x000000020b047890 */ /* 0x000fe4000fffe03f */
[----:B------:R-:W-:Y:S01]  /*19a0*/  UIADD3 UR6, UR10, 0x2, URZ ;  /* 0x000000020a067890 */ /* 0x000fe2000fffe03f */
[----:B------:R-:W-:Y:S01]  /*19b0*/  UMOV UR5, 0x40000040 ;  /* 0x4000004000057882 */ /* 0x000fe20000000000 */
[----:B------:R-:W-:Y:S01]  /*19c0*/  UMOV UR7, 0x40000040 ;  /* 0x4000004000077882 */ /* 0x000fe20000000000 */
[----:B------:R-:W-:-:S02]  /*19d0*/  WARPGROUP.DEPBAR.LE gsb0, 0x0 ;  /* 0x00008000000079c5 */ /* 0x000fc40000010000 */
[----:B------:R-:W-:-:S06]  /*19e0*/  WARPGROUP.ARRIVE ;  /* 0x00000000000079c5 */ /* 0x000fcc0000000000 */
[----:B------:R-:W-:Y:S01]  /*19f0*/  HGMMA.64x128x16.F32.BF16 R24, gdesc[UR4], R24, gsb0 ;  /* 0x01e00000041879f0 */ /* 0x000fe20008001818 */
[----:B------:R-:W-:Y:S02]  /*1a00*/  UIADD3 UR4, UR11, 0x4, URZ ;  /* 0x000000040b047890 */ /* 0x000fe4000fffe03f */
[----:B------:R-:W-:Y:S01]  /*1a10*/  UIADD3 UR6, UR10, 0x4, URZ ;  /* 0x000000040a067890 */ /* 0x000fe2000fffe03f */
[----:B------:R-:W-:Y:S01]  /*1a20*/  UMOV UR5, 0x40000040 ;  /* 0x4000004000057882 */ /* 0x000fe20000000000 */
[----:B------:R-:W-:Y:S01]  /*1a30*/  UMOV UR7, 0x40000040 ;  /* 0x4000004000077882 */ /* 0x000fe20000000000 */
[----:B------:R-:W-:Y:S02]  /*1a40*/  WARPGROUP.DEPBAR.LE gsb0, 0x0 ;  /* 0x00008000000079c5 */ /* 0x000fe40000010000 */
        /* <DEDUP_REMOVED lines=36> */
[----:B------:R-:W-:Y:S03]  /*1c90*/  HGMMA.64x128x16.F32.BF16 R24, gdesc[UR4], R24, gsb0 ;  /* 0x01e00000041879f0 */ /* 0x000fe60008001818 */
[----:B------:R-:W-:Y:S02]  /*1ca0*/  WARPGROUP.DEPBAR.LE gsb0, 0x0 ;  /* 0x00008000000079c5 */ /* 0x000fe40000010000 */
[----:B------:R-:W-:Y:S05]  /*1cb0*/  @!P2 BRA `(.L_x_20) ;  /* 0x000000040084a947 */ /* 0x000fea0003800000 */
[----:B------:R-:W-:Y:S01]  /*1cc0*/  UIADD3 UR10, UR45, 0x1, URZ ;  /* 0x000000012d0a7890 */ /* 0x000fe2000fffe03f */
[----:B01----:R-:W-:Y:S01]  /*1cd0*/  IMAD.U32 R0, RZ, RZ, UR46 ;  /* 0x0000002eff007e24 */ /* 0x003fe2000f8e00ff */
[----:B------:R-:W-:Y:S02]  /*1ce0*/  UMOV UR11, UR45 ;  /* 0x0000002d000b7c82 */ /* 0x000fe40008000000 */
[----:B------:R-:W-:-:S04]  /*1cf0*/  UISETP.NE.AND UP0, UPT, UR10, 0x4, UPT ;  /* 0x000000040a00788c */ /* 0x000fc8000bf05270 */
[----:B------:R-:W-:Y:S02]  /*1d00*/  USEL UR4, URZ, 0x1, UP0 ;  /* 0x000000013f047887 */ /* 0x000fe40008000000 */
[----:B------:R-:W-:Y:S02]  /*1d10*/  USEL UR10, UR10, URZ, UP0 ;  /* 0x0000003f0a0a7287 */ /* 0x000fe40008000000 */
[----:B------:R-:W-:-:S06]  /*1d20*/  ULOP3.LUT UR4, UR48, UR4, URZ, 0x3c, !UPT ;  /* 0x0000000430047292 */ /* 0x000fcc000f8e3c3f */
[----:B------:R-:W-:-:S07]  /*1d30*/  IMAD.U32 R5, RZ, RZ, UR4 ;  /* 0x00000004ff057e24 */ /* 0x000fce000f8e00ff */
.L_x_27:
[----:B01----:R-:W-:Y:S05]  /*1d40*/  @!P0 BRA `(.L_x_21) ;  /* 0x0000000000048947 */ /* 0x003fea0003800000 */
[----:B------:R-:W-:Y:S01]  /*1d50*/  BPT.TRAP 0x1 ;  /* 0x000000040000795c */ /* 0x000fe20000300000 */
.L_x_21:
[----:B------:R-:W-:Y:S01]  /*1d60*/  ULEA UR4, UR10, UR42, 0x3 ;  /* 0x0000002a0a047291 */ /* 0x000fe2000f8e183f */
[----:B------:R-:W-:-:S08]  /*1d70*/  SHF.L.U32 R3, R5, 0x1f, RZ ;  /* 0x0000001f05037819 */ /* 0x000fd000000006ff */
[----:B------:R0:W1:Y:S01]  /*1d80*/  SYNCS.PHASECHK.TRANS64.TRYWAIT P1, [UR4], R3 ;  /* 0x00000003ff0075a7 */ /* 0x0000620008020144 */
[----:B------:R-:W-:Y:S05]  /*1d90*/  @!P0 BRA `(.L_x_22) ;  /* 0x0000000000048947 */ /* 0x000fea0003800000 */
[----:B------:R-:W-:Y:S01]  /*1da0*/  BPT.TRAP 0x1 ;  /* 0x000000040000795c */ /* 0x000fe20000300000 */
.L_x_22:
[----:B-1----:R-:W-:Y:S05]  /*1db0*/  @P1 BRA `(.L_x_23) ;  /* 0x0000000000081947 */ /* 0x002fea0003800000 */
[----:B------:R-:W1:Y:S02]  /*1dc0*/  SYNCS.PHASECHK.TRANS64.TRYWAIT P1, [UR4], R3 ;  /* 0x00000003ff0075a7 */ /* 0x000e640008020144 */
[----:B-1----:R-:W-:Y:S05]  /*1dd0*/  @!P1 BRA `(.L_x_24) ;  /* 0x0000005c00e49947 */ /* 0x002fea0003800000 */
.L_x_23:
[----:B------:R-:W-:Y:S01]  /*1de0*/  ULEA UR13, UR10, UR8, 0xa ;  /* 0x000000080a0d7291 */ /* 0x000fe2000f8e503f */
[----:B------:R-:W-:Y:S01]  /*1df0*/  WARPGROUP.ARRIVE ;  /* 0x00000000000079c5 */ /* 0x000fe20000000000 */
[----:B------:R-:W-:Y:S01]  /*1e00*/  ULEA UR12, UR10, UR9, 0xb ;  /* 0x000000090a0c7291 */ /* 0x000fe2000f8e583f */
[----:B------:R-:W-:Y:S01]  /*1e10*/  UMOV UR5, 0x40000040 ;  /* 0x4000004000057882 */ /* 0x000fe20000000000 */
[----:B------:R-:W-:-:S03]  /*1e20*/  UMOV UR7, 0x40000040 ;  /* 0x4000004000077882 */ /* 0x000fc60000000000 */
[----:B------:R-:W-:Y:S02]  /*1e30*/  UMOV UR4, UR13 ;  /* 0x0000000d00047c82 */ /* 0x000fe40008000000 */
[----:B------:R-:W-:Y:S02]  /*1e40*/  UMOV UR6, UR12 ;  /* 0x0000000c00067c82 */ /* 0x000fe40008000000 */
[----:B------:R-:W-:Y:S01]  /*1e50*/  HGMMA.64x128x16.F32.BF16 R24, gdesc[UR4], R24, gsb0 ;  /* 0x01e00000041879f0 */ /* 0x000fe20008001818 */
        /* <DEDUP_REMOVED lines=51> */
[----:B------:R-:W-:Y:S01]  /*2190*/  BPT.TRAP 0x1 ;  /* 0x000000040000795c */ /* 0x000fe20000300000 */
.L_x_25:
[----:B------:R-:W-:Y:S02]  /*21a0*/  UISETP.GT.U32.AND UP0, UPT, UR40, 0x1, UPT ;  /* 0x000000012800788c */ /* 0x000fe4000bf04070 */
[----:B------:R-:W-:-:S04]  /*21b0*/  ULEA UR4, UR11, UR42, 0x3 ;  /* 0x0000002a0b047291 */ /* 0x000fc8000f8e183f */
[----:B------:R-:W-:Y:S01]  /*21c0*/  UIADD3 UR4, UR4, 0x20, URZ ;  /* 0x0000002004047890 */ /* 0x000fe2000fffe03f */
[----:B------:R-:W-:-:S03]  /*21d0*/  PLOP3.LUT P1, PT, PT, PT, UP0, 0x80, 0x0 ;  /* 0x000000000000781c */ /* 0x000fc60003f2f008 */
[----:B------:R-:W-:-:S09]  /*21e0*/  UPRMT UR4, URZ, 0x654, UR4 ;  /* 0x000006543f047896 */ /* 0x000fd20008000004 */
[----:B------:R-:W-:Y:S01]  /*21f0*/  SYNCS.ARRIVE.TRANS64.RED.A1T0 RZ, [UR4], RZ ;  /* 0x000000ffffff79a7 */ /* 0x000fe20008100404 */
[----:B------:R-:W-:Y:S05]  /*2200*/  @P1 BRA `(.L_x_26) ;  /* 0x0000000000041947 */ /* 0x000fea0003800000 */
[----:B------:R-:W-:Y:S01]  /*2210*/  BPT.TRAP 0x1 ;  /* 0x000000040000795c */ /* 0x000fe20000300000 */
.L_x_26:
[----:B------:R-:W-:Y:S01]  /*2220*/  UIADD3 UR10, UR10, 0x1, URZ ;  /* 0x000000010a0a7890 */ /* 0x000fe2000fffe03f */
[C---:B------:R-:W-:Y:S01]  /*2230*/  ISETP.GT.AND P1, PT, R0.reuse, 0x1, PT ;  /* 0x000000010000780c */ /* 0x040fe20003f24270 */
[----:B------:R-:W-:Y:S01]  /*2240*/  UIADD3 UR11, UR11, 0x1, URZ ;  /* 0x000000010b0b7890 */ /* 0x000fe2000fffe03f */
[----:B------:R-:W-:Y:S01]  /*2250*/  VIADD R0, R0, 0xffffffff ;  /* 0xffffffff00007836 */ /* 0x000fe20000000000 */
[----:B------:R-:W-:Y:S02]  /*2260*/  UISETP.NE.AND UP0, UPT, UR10, 0x4, UPT ;  /* 0x000000040a00788c */ /* 0x000fe4000bf05270 */
[----:B------:R-:W-:Y:S02]  /*2270*/  UISETP.NE.AND UP1, UPT, UR11, 0x4, UPT ;  /* 0x000000040b00788c */ /* 0x000fe4000bf25270 */
[----:B------:R-:W-:Y:S02]  /*2280*/  USEL UR4, URZ, 0x1, UP0 ;  /* 0x000000013f047887 */ /* 0x000fe40008000000 */
[----:B------:R-:W-:-:S02]  /*2290*/  USEL UR10, UR10, URZ, UP0 ;  /* 0x0000003f0a0a7287 */ /* 0x000fc40008000000 */
[----:B------:R-:W-:Y:S02]  /*22a0*/  USEL UR11, UR11, URZ, UP1 ;  /* 0x0000003f0b0b7287 */ /* 0x000fe40008800000 */
[----:B------:R-:W-:Y:S01]  /*22b0*/  LOP3.LUT R5, R5, UR4, RZ, 0x3c, !PT ;  /* 0x0000000405057c12 */ /* 0x000fe2000f8e3cff */
[----:B------:R-:W-:Y:S09]  /*22c0*/  @P1 BRA `(.L_x_27) ;  /* 0xfffffff8009c1947 */ /* 0x000ff2000383ffff */
.L_x_20:
[----:B01----:R-:W0:Y:S01]  /*22d0*/  LDC R0, c[0x0][0x28c] ;  /* 0x0000a300ff007b82 */ /* 0x003e220000000800 */
[----:B------:R1:W-:Y:S01]  /*22e0*/  SYNCS.ARRIVE.TRANS64.A1T0 RZ, [R99+UR50], RZ ;  /* 0x000000ff63ff79a7 */ /* 0x0003e20008100032 */
[----:B0-----:R-:W-:-:S13]  /*22f0*/  ISETP.GE.AND P1, PT, R0, 0x1, PT ;  /* 0x000000010000780c */ /* 0x001fda0003f26270 */
[----:B-1----:R-:W-:Y:S05]  /*2300*/  @!P1 BRA `(.L_x_28) ;  /* 0x0000000000309947 */ /* 0x002fea0003800000 */
[----:B------:R-:W-:Y:S05]  /*2310*/  @!P0 BRA `(.L_x_29) ;  /* 0x0000000000048947 */ /* 0x000fea0003800000 */
[----:B------:R-:W-:Y:S01]  /*2320*/  BPT.TRAP 0x1 ;  /* 0x000000040000795c */ /* 0x000fe20000300000 */
.L_x_29:
[----:B------:R-:W-:Y:S02]  /*2330*/  UIADD3 UR4, UR46, UR45, URZ ;  /* 0x0000002d2e047290 */ /* 0x000fe4000fffe03f */
[----:B------:R-:W-:Y:S02]  /*2340*/  UISETP.GT.U32.AND UP0, UPT, UR40, 0x1, UPT ;  /* 0x000000012800788c */ /* 0x000fe4000bf04070 */
[----:B------:R-:W-:-:S04]  /*2350*/  USHF.L.U32 UR4, UR4, 0x3, URZ ;  /* 0x0000000304047899 */ /* 0x000fc8000800063f */
[----:B------:R-:W-:Y:S01]  /*2360*/  ULOP3.LUT UR4, UR4, 0x18, URZ, 0xc0, !UPT ;  /* 0x0000001804047892 */ /* 0x000fe2000f8ec03f */
[----:B------:R-:W-:-:S03]  /*2370*/  PLOP3.LUT P0, PT, PT, PT, UP0, 0x80, 0x0 ;  /* 0x000000000000781c */ /* 0x000fc60003f0f008 */
[----:B------:R-:W-:-:S04]  /*2380*/  UIADD3 UR4, UR42, 0x20, UR4 ;  /* 0x000000202a047890 */ /* 0x000fc8000fffe004 */
[----:B------:R-:W-:-:S09]  /*2390*/  UPRMT UR4, URZ, 0x654, UR4 ;  /* 0x000006543f047896 */ /* 0x000fd20008000004 */
[----:B------:R-:W-:Y:S01]  /*23a0*/  SYNCS.ARRIVE.TRANS64.RED.A1T0 RZ, [UR4], RZ ;  /* 0x000000ffffff79a7 */ /* 0x000fe20008100404 */
[----:B------:R-:W-:Y:S05]  /*23b0*/  @P0 BRA `(.L_x_28) ;  /* 0x0000000000040947 */ /* 0x000fea0003800000 */
[----:B------:R-:W-:Y:S01]  /*23c0*/  BPT.TRAP 0x1 ;  /* 0x000000040000795c */ /* 0x000fe20000300000 */
.L_x_28:
[----:B------:R-:W-:Y:S02]  /*23d0*/  SHF.L.U32 R0, R98, 0x1f, RZ ;  /* 0x0000001f62007819 */ /* 0x000fe400000006ff */
[----:B------:R-:W-:Y:S02]  /*23e0*/  SHF.R.S32.HI R9, RZ, 0x1f, R19 ;  /* 0x0000001fff097819 */ /* 0x000fe40000011413 */
[----:B------:R-:W0:Y:S02]  /*23f0*/  SYNCS.PHASECHK.TRANS64.TRYWAIT P0, [R95+URZ+0x8], R0 ;  /* 0x000008005f0075a7 */ /* 0x000e24000800017f */
[----:B0-----:R-:W-:Y:S05]  /*2400*/  @!P0 BRA `(.L_x_30) ;  /* 0x0000005800708947 */ /* 0x001fea0003800000 */
.L_x_184:
[----:B------:R-:W-:Y:S01]  /*2410*/  ULDC.64 UR4, c[0x0][0x5d0] ;  /* 0x0001740000047ab9 */ /* 0x000fe20000000a00 */
[----:B------:R-:W-:Y:S01]  /*2420*/  ULDC UR6, c[0x0][0x284] ;  /* 0x0000a10000067ab9 */ /* 0x000fe20000000800 */
[----:B0-----:R-:W-:Y:S02]  /*2430*/  IMAD R0, R9, UR4, RZ ;  /* 0x0000000409007c24 */ /* 0x001fe4000f8e02ff */
[----:B------:R-:W-:Y:S02]  /*2440*/  IMAD.SHL.U32 R10, R2, 0x80, RZ ;  /* 0x00000080020a7824 */ /* 0x000fe400078e00ff */
[C---:B------:R-:W-:Y:S02]  /*2450*/  IMAD R5, R19.reuse, UR5, R0 ;  /* 0x0000000513057c24 */ /* 0x040fe4000f8e0200 */
[----:B------:R-:W-:Y:S01]  /*2460*/  IMAD.SHL.U32 R0, R18, 0x40, RZ ;  /* 0x0000004012007824 */ /* 0x000fe200078e00ff */
[----:B------:R-:W-:Y:S01]  /*2470*/  SHF.R.S32.HI R11, RZ, 0x1f, R10 ;  /* 0x0000001fff0b7819 */ /* 0x000fe2000001140a */
[----:B------:R-:W-:Y:S01]  /*2480*/  IMAD.WIDE.U32 R2, R19, UR4, R90 ;  /* 0x0000000413027c25 */ /* 0x000fe2000f8e005a */
[----:B------:R-:W-:-:S02]  /*2490*/  ULDC.64 UR4, c[0x0][0x5c8] ;  /* 0x0001720000047ab9 */ /* 0x000fc40000000a00 */
[----:B------:R-:W-:Y:S01]  /*24a0*/  ISETP.GE.AND P0, PT, R0, UR6, PT ;  /* 0x0000000600007c0c */ /* 0x000fe2000bf06270 */
[----:B------:R-:W-:Y:S01]  /*24b0*/  ULDC UR6, c[0x0][0x288] ;  /* 0x0000a20000067ab9 */ /* 0x000fe20000000800 */
[----:B------:R-:W-:Y:S01]  /*24c0*/  IADD3 R2, P1, R10, R2, RZ ;  /* 0x000000020a027210 */ /* 0x000fe20007f3e0ff */
[----:B------:R-:W-:Y:S01]  /*24d0*/  IMAD.WIDE R14, R18, 0x40, R88 ;  /* 0x00000040120e7825 */ /* 0x000fe200078e0258 */
[----:B------:R-:W-:Y:S02]  /*24e0*/  ISETP.GE.OR P0, PT, R10, UR6, P0 ;  /* 0x000000060a007c0c */ /* 0x000fe40008706670 */
[----:B------:R-:W-:Y:S01]  /*24f0*/  IADD3.X R3, R11, R3, R5, P1, !PT ;  /* 0x000000030b037210 */ /* 0x000fe20000ffe405 */
[----:B------:R-:W-:-:S04]  /*2500*/  IMAD R7, R15, UR4, RZ ;  /* 0x000000040f077c24 */ /* 0x000fc8000f8e02ff */
[C---:B------:R-:W-:Y:S02]  /*2510*/  IMAD R7, R14.reuse, UR5, R7 ;  /* 0x000000050e077c24 */ /* 0x040fe4000f8e0207 */
[----:B------:R-:W-:-:S04]  /*2520*/  IMAD.WIDE.U32 R20, R14, UR4, R2 ;  /* 0x000000040e147c25 */ /* 0x000fc8000f8e0002 */
[----:B------:R-:W-:Y:S05]  /*2530*/  @P0 BRA `(.L_x_31) ;  /* 0x0000003c00e00947 */ /* 0x000fea0003800000 */
[----:B-----5:R-:W-:Y:S01]  /*2540*/  FSETP.NEU.AND P1, PT, R23, RZ, PT ;  /* 0x000000ff1700720b */ /* 0x020fe20003f2d000 */
[----:B------:R-:W-:Y:S01]  /*2550*/  IMAD.IADD R18, R94, 0x1, -R10 ;  /* 0x000000015e127824 */ /* 0x000fe200078e0a0a */
[----:B------:R-:W-:Y:S01]  /*2560*/  BSSY B0, `(.L_x_31) ;  /* 0x00003f5000007945 */ /* 0x000fe20003800000 */
[----:B------:R-:W-:Y:S02]  /*2570*/  IMAD.IADD R0, R97, 0x1, -R0 ;  /* 0x0000000161007824 */ /* 0x000fe400078e0a00 */
[----:B------:R-:W-:Y:S01]  /*2580*/  IMAD.IADD R7, R21, 0x1, R7 ;  /* 0x0000000115077824 */ /* 0x000fe200078e0207 */
[----:B------:R-:W-:-:S04]  /*2590*/  ISETP.GT.AND P0, PT, R18, RZ, PT ;  /* 0x000000ff1200720c */ /* 0x000fc80003f04270 */
[----:B------:R-:W-:-:S03]  /*25a0*/  ISETP.GT.AND P2, PT, R0, RZ, P0 ;  /* 0x000000ff0000720c */ /* 0x000fc60000744270 */
[----:B------:R-:W-:Y:S10]  /*25b0*/  @!P1 BRA `(.L_x_32) ;  /* 0x0000002c00249947 */ /* 0x000ff40003800000 */
[----:B------:R-:W0:Y:S01]  /*25c0*/  LDC.64 R100, c[0x0][0x5b8] ;  /* 0x00016e00ff647b82 */ /* 0x000e220000000a00 */
[----:B------:R-:W-:-:S07]  /*25d0*/  ULDC.64 UR4, c[0x0][0x5c0] ;  /* 0x0001700000047ab9 */ /* 0x000fce0000000a00 */
[----:B------:R-:W1:Y:S08]  /*25e0*/  LDC.64 R104, c[0x0][0x5b0] ;  /* 0x00016c00ff687b82 */ /* 0x000e700000000a00 */
[----:B------:R-:W2:Y:S01]  /*25f0*/  LDC.64 R106, c[0x0][0x5a8] ;  /* 0x00016a00ff6a7b82 */ /* 0x000ea20000000a00 */
[-C--:B0-----:R-:W-:Y:S02]  /*2600*/  IMAD R4, R9, R100.reuse, RZ ;  /* 0x0000006409047224 */ /* 0x081fe400078e02ff */
[----:B------:R-:W-:-:S04]  /*2610*/  IMAD.WIDE.U32 R2, R19, R100, R90 ;  /* 0x0000006413027225 */ /* 0x000fc800078e005a */
[----:B------:R-:W-:Y:S01]  /*2620*/  IMAD R101, R19, R101, R4 ;  /* 0x0000006513657224 */ /* 0x000fe200078e0204 */
[----:B------:R-:W-:Y:S01]  /*2630*/  IADD3 R4, P1, R10, R2, RZ ;  /* 0x000000020a047210 */ /* 0x000fe20007f3e0ff */
[----:B-1----:R-:W-:-:S03]  /*2640*/  IMAD R2, R15, R104, RZ ;  /* 0x000000680f027224 */ /* 0x002fc600078e02ff */
[----:B------:R-:W-:Y:S01]  /*2650*/  IADD3.X R5, R11, R3, R101, P1, !PT ;  /* 0x000000030b057210 */ /* 0x000fe20000ffe465 */
[C---:B------:R-:W-:Y:S02]  /*2660*/  IMAD R103, R14.reuse, R105, R2 ;  /* 0x000000690e677224 */ /* 0x040fe400078e0202 */
[----:B------:R-:W-:-:S04]  /*2670*/  IMAD.WIDE.U32 R2, R14, R104, R4 ;  /* 0x000000680e027225 */ /* 0x000fc800078e0004 */
[----:B------:R-:W-:Y:S01]  /*2680*/  IMAD.IADD R3, R3, 0x1, R103 ;  /* 0x0000000103037824 */ /* 0x000fe200078e0267 */
[----:B--2---:R-:W-:-:S04]  /*2690*/  LEA R8, P1, R2, R106, 0x1 ;  /* 0x0000006a02087211 */ /* 0x004fc800078208ff */
[----:B------:R-:W-:-:S05]  /*26a0*/  LEA.HI.X R9, R2, R107, R3, 0x1, P1 ;  /* 0x0000006b02097211 */ /* 0x000fca00008f0c03 */
[----:B------:R-:W2:Y:S01]  /*26b0*/  @P2 LDG.E.LTC128B.U16 R21, desc[UR54][R8.64] ;  /* 0x0000003608152981 */ /* 0x000ea2000c1e1520 */
[----:B------:R-:W-:Y:S01]  /*26c0*/  IMAD.WIDE.U32 R2, R14, R104, R10 ;  /* 0x000000680e027225 */ /* 0x000fe200078e000a */
[----:B------:R-:W-:Y:S02]  /*26d0*/  BSSY B1, `(.L_x_33) ;  /* 0x0000015000017945 */ /* 0x000fe40003800000 */
[----:B------:R-:W-:-:S04]  /*26e0*/  IADD3 R12, P1, R90, R2, RZ ;  /* 0x000000025a0c7210 */ /* 0x000fc80007f3e0ff */
[----:B------:R-:W-:Y:S02]  /*26f0*/  IADD3.X R13, R91, R103, R3, P1, !PT ;  /* 0x000000675b0d7210 */ /* 0x000fe40000ffe403 */
[----:B------:R-:W-:Y:S01]  /*2700*/  LEA R6, P1, R20, UR4, 0x1 ;  /* 0x0000000414067c11 */ /* 0x000fe2000f8208ff */
[----:B------:R-:W-:-:S03]  /*2710*/  IMAD.WIDE.U32 R12, R19, R100, R12 ;  /* 0x00000064130c7225 */ /* 0x000fc600078e000c */
[----:B------:R-:W-:Y:S02]  /*2720*/  LEA.HI.X R7, R20, UR5, R7, 0x1, P1 ;  /* 0x0000000514077c11 */ /* 0x000fe400088f0c07 */
[----:B------:R-:W-:-:S04]  /*2730*/  ISETP.GT.AND P1, PT, R18, 0x1, PT ;  /* 0x000000011200780c */ /* 0x000fc80003f24270 */
[----:B------:R-:W-:Y:S01]  /*2740*/  ISETP.GT.AND P3, PT, R0, RZ, P1 ;  /* 0x000000ff0000720c */ /* 0x000fe20000f64270 */
[----:B--2---:R-:W-:-:S04]  /*2750*/  IMAD.U32 R2, R21, 0x10000, RZ ;  /* 0x0001000015027824 */ /* 0x004fc800078e00ff */
[----:B------:R-:W-:Y:S01]  /*2760*/  FMUL R3, R2, R23 ;  /* 0x0000001702037220 */ /* 0x000fe20000400000 */
[----:B------:R-:W-:-:S03]  /*2770*/  LEA R2, P4, R12, R106, 0x1 ;  /* 0x0000006a0c027211 */ /* 0x000fc600078808ff */
[----:B------:R-:W-:-:S05]  /*2780*/  FFMA R3, R24, R22, R3 ;  /* 0x0000001618037223 */ /* 0x000fca0000000003 */
[----:B------:R-:W-:Y:S01]  /*2790*/  F2FP.BF16.F32.PACK_AB R8, RZ, R3 ;  /* 0x00000003ff08723e */ /* 0x000fe200000010ff */
[----:B------:R-:W-:-:S03]  /*27a0*/  IMAD.IADD R3, R101, 0x1, R13 ;  /* 0x0000000165037824 */ /* 0x000fc600078e020d */
[----:B------:R-:W-:Y:S01]  /*27b0*/  PRMT R9, R8, 0x7610, R9 ;  /* 0x0000761008097816 */ /* 0x000fe20000000009 */
[----:B------:R-:W-:Y:S01]  /*27c0*/  IMAD.SHL.U32 R8, R104, 0x8, RZ ;  /* 0x0000000868087824 */ /* 0x000fe200078e00ff */
[----:B------:R-:W-:-:S03]  /*27d0*/  LEA.HI.X R3, R12, R107, R3, 0x1, P4 ;  /* 0x0000006b0c037211 */ /* 0x000fc600020f0c03 */
[----:B------:R0:W-:Y:S02]  /*27e0*/  @P2 STG.E.U16 desc[UR54][R6.64], R9 ;  /* 0x0000000906002986 */ /* 0x0001e4000c101536 */
[----:B0-----:R-:W-:Y:S01]  /*27f0*/  SHF.L.U64.HI R9, R104, 0x3, R105 ;  /* 0x0000000368097819 */ /* 0x001fe20000010269 */
[----:B------:R-:W-:Y:S06]  /*2800*/  @!P3 BRA `(.L_x_34) ;  /* 0x000000000004b947 */ /* 0x000fec0003800000 */
[----:B------:R0:W5:Y:S02]  /*2810*/  LDG.E.LTC128B.U16 R21, desc[UR54][R2.64+0x2] ;  /* 0x0000023602157981 */ /* 0x000164000c1e1520 */
.L_x_34:
[----:B------:R-:W-:Y:S05]  /*2820*/  BSYNC B1 ;  /* 0x0000000000017941 */ /* 0x000fea0003800000 */
.L_x_33:
[----:B------:R-:W-:Y:S01]  /*2830*/  IMAD.WIDE.U32 R8, R14, R104, R8 ;  /* 0x000000680e087225 */ /* 0x000fe200078e0008 */
[----:B------:R-:W-:-:S03]  /*2840*/  ISETP.GT.AND P0, PT, R0, 0x8, P0 ;  /* 0x000000080000780c */ /* 0x000fc60000704270 */
[----:B-----5:R-:W-:Y:S01]  /*2850*/  IMAD.U32 R12, R21, 0x10000, RZ ;  /* 0x00010000150c7824 */ /* 0x020fe200078e00ff */
[----:B------:R-:W-:Y:S01]  /*2860*/  IADD3 R4, P2, R4, R8, RZ ;  /* 0x0000000804047210 */ /* 0x000fe20007f5e0ff */
[----:B------:R-:W-:Y:S02]  /*2870*/  IMAD.IADD R103, R103, 0x1, R9 ;  /* 0x0000000167677824 */ /* 0x000fe400078e0209 */
[----:B------:R-:W-:Y:S02]  /*2880*/  FMUL R12, R12, R23 ;  /* 0x000000170c0c7220 */ /* 0x000fe40000400000 */
[----:B------:R-:W-:Y:S02]  /*2890*/  IMAD.X R5, R103, 0x1, R5, P2 ;  /* 0x0000000167057824 */ /* 0x000fe400010e0605 */
[----:B------:R-:W-:Y:S01]  /*28a0*/  FFMA R25, R25, R22, R12 ;  /* 0x0000001619197223 */ /* 0x000fe2000000000c */
[----:B------:R-:W-:-:S04]  /*28b0*/  LEA R12, P2, R4, R106, 0x1 ;  /* 0x0000006a040c7211 */ /* 0x000fc800078408ff */
[----:B------:R-:W-:Y:S01]  /*28c0*/  LEA.HI.X R13, R4, R107, R5, 0x1, P2 ;  /* 0x0000006b040d7211 */ /* 0x000fe200010f0c05 */
[----:B------:R-:W-:Y:S01]  /*28d0*/  @P3 IMAD.MOV.U32 R4, RZ, RZ, R6 ;  /* 0x000000ffff043224 */ /* 0x000fe200078e0006 */
[----:B------:R-:W-:Y:S01]  /*28e0*/  F2FP.BF16.F32.PACK_AB R25, RZ, R25 ;  /* 0x00000019ff19723e */ /* 0x000fe200000010ff */
[----:B------:R-:W-:-:S05]  /*28f0*/  @P3 IMAD.MOV.U32 R5, RZ, RZ, R7 ;  /* 0x000000ffff053224 */ /* 0x000fca00078e0007 */
[----:B------:R1:W-:Y:S04]  /*2900*/  @P3 STG.E.U16 desc[UR54][R4.64+0x2], R25 ;  /* 0x0000021904003986 */ /* 0x0003e8000c101536 */
[----:B------:R-:W2:Y:S01]  /*2910*/  @P0 LDG.E.LTC128B.U16 R21, desc[UR54][R12.64] ;  /* 0x000000360c150981 */ /* 0x000ea2000c1e1520 */
[----:B------:R-:W-:Y:S01]  /*2920*/  IADD3 R10, P2, P3, R90, R8, R10 ;  /* 0x000000085a0a7210 */ /* 0x000fe20007b5e00a */
[----:B------:R-:W-:Y:S01]  /*2930*/  BSSY B1, `(.L_x_35) ;  /* 0x0000011000017945 */ /* 0x000fe20003800000 */
[----:B------:R-:W-:Y:S02]  /*2940*/  SHF.L.U64.HI R15, R93, 0x1, R92 ;  /* 0x000000015d0f7819 */ /* 0x000fe4000001025c */
[----:B------:R-:W-:Y:S02]  /*2950*/  IADD3.X R11, R91, R103, R11, P2, P3 ;  /* 0x000000675b0b7210 */ /* 0x000fe400017e640b */
[----:B------:R-:W-:Y:S01]  /*2960*/  ISETP.GT.AND P1, PT, R0, 0x8, P1 ;  /* 0x000000080000780c */ /* 0x000fe20000f24270 */
[----:B------:R-:W-:-:S04]  /*2970*/  IMAD.WIDE.U32 R10, R19, R100, R10 ;  /* 0x00000064130a7225 */ /* 0x000fc800078e000a */
[----:B------:R-:W-:Y:S01]  /*2980*/  IMAD.IADD R11, R101, 0x1, R11 ;  /* 0x00000001650b7824 */ /* 0x000fe200078e020b */
[----:B-1----:R-:W-:-:S04]  /*2990*/  LEA R4, P3, R10, R106, 0x1 ;  /* 0x0000006a0a047211 */ /* 0x002fc800078608ff */
[----:B------:R-:W-:Y:S01]  /*29a0*/  LEA.HI.X R5, R10, R107, R11, 0x1, P3 ;  /* 0x0000006b0a057211 */ /* 0x000fe200018f0c0b */
[----:B--2---:R-:W-:-:S04]  /*29b0*/  IMAD.U32 R8, R21, 0x10000, RZ ;  /* 0x0001000015087824 */ /* 0x004fc800078e00ff */
[----:B------:R-:W-:Y:S01]  /*29c0*/  FMUL R9, R8, R23 ;  /* 0x0000001708097220 */ /* 0x000fe20000400000 */
[----:B------:R-:W-:-:S03]  /*29d0*/  LEA R8, P2, R93, R6, 0x1 ;  /* 0x000000065d087211 */ /* 0x000fc600078408ff */
[----:B------:R-:W-:-:S05]  /*29e0*/  FFMA R9, R26, R22, R9 ;  /* 0x000000161a097223 */ /* 0x000fca0000000009 */
[----:B------:R-:W-:Y:S01]  /*29f0*/  F2FP.BF16.F32.PACK_AB R12, RZ, R9 ;  /* 0x00000009ff0c723e */ /* 0x000fe200000010ff */
[----:B------:R-:W-:-:S05]  /*2a00*/  IMAD.X R9, R15, 0x1, R7, P2 ;  /* 0x000000010f097824 */ /* 0x000fca00010e0607 */
[----:B------:R1:W-:Y:S01]  /*2a10*/  @P0 STG.E.U16 desc[UR54][R8.64], R12 ;  /* 0x0000000c08000986 */ /* 0x0003e2000c101536 */
[----:B------:R-:W-:Y:S05]  /*2a20*/  @!P1 BRA `(.L_x_36) ;  /* 0x0000000000049947 */ /* 0x000fea0003800000 */
[----:B------:R2:W5:Y:S02]  /*2a30*/  LDG.E.LTC128B.U16 R21, desc[UR54][R4.64+0x2] ;  /* 0x0000023604157981 */ /* 0x000564000c1e1520 */
.L_x_36:
[----:B------:R-:W-:Y:S05]  /*2a40*/  BSYNC B1 ;  /* 0x0000000000017941 */ /* 0x000fea0003800000 */
.L_x_35:
[----:B-----5:R-:W-:Y:S01]  /*2a50*/  IMAD.U32 R10, R21, 0x10000, RZ ;  /* 0x00010000150a7824 */ /* 0x020fe200078e00ff */
[----:B------:R-:W-:Y:S01]  /*2a60*/  ISETP.GT.AND P0, PT, R18, 0x8, PT ;  /* 0x000000081200780c */ /* 0x000fe20003f04270 */
[----:B------:R-:W-:Y:S02]  /*2a70*/  BSSY B1, `(.L_x_37) ;  /* 0x0000008000017945 */ /* 0x000fe40003800000 */
[----:B------:R-:W-:Y:S01]  /*2a80*/  FMUL R10, R10, R23 ;  /* 0x000000170a0a7220 */ /* 0x000fe20000400000 */
[----:B------:R-:W-:-:S03]  /*2a90*/  ISETP.GT.AND P2, PT, R0, RZ, P0 ;  /* 0x000000ff0000720c */ /* 0x000fc60000744270 */
[----:B------:R-:W-:-:S05]  /*2aa0*/  FFMA R10, R27, R22, R10 ;  /* 0x000000161b0a7223 */ /* 0x000fca000000000a */
[----:B------:R-:W-:-:S05]  /*2ab0*/  F2FP.BF16.F32.PACK_AB R10, RZ, R10 ;  /* 0x0000000aff0a723e */ /* 0x000fca00000010ff */
[----:B------:R3:W-:Y:S01]  /*2ac0*/  @P1 STG.E.U16 desc[UR54][R8.64+0x2], R10 ;  /* 0x0000020a08001986 */ /* 0x0007e2000c101536 */
[----:B------:R-:W-:Y:S05]  /*2ad0*/  @!P2 BRA `(.L_x_38) ;  /* 0x000000000004a947 */ /* 0x000fea0003800000 */
[----:B------:R4:W5:Y:S02]  /*2ae0*/  LDG.E.LTC128B.U16 R21, desc[UR54][R2.64+0x10] ;  /* 0x0000103602157981 */ /* 0x000964000c1e1520 */
.L_x_38:
[----:B------:R-:W-:Y:S05]  /*2af0*/  BSYNC B1 ;  /* 0x0000000000017941 */ /* 0x000fea0003800000 */
.L_x_37:
[----:B---3-5:R-:W-:Y:S01]  /*2b00*/  IMAD.U32 R10, R21, 0x10000, RZ ;  /* 0x00010000150a7824 */ /* 0x028fe200078e00ff */
        /* <DEDUP_REMOVED lines=9> */
.L_x_40:
[----:B------:R-:W-:Y:S05]  /*2ba0*/  BSYNC B1 ;  /* 0x0000000000017941 */ /* 0x000fea0003800000 */
.L_x_39:
[----:B-----5:R-:W-:Y:S01]  /*2bb0*/  IMAD.U32 R10, R21, 0x10000, RZ ;  /* 0x00010000150a7824 */ /* 0x020fe200078e00ff */
[----:B------:R-:W-:Y:S01]  /*2bc0*/  ISETP.GT.AND P0, PT, R0, 0x8, P0 ;  /* 0x000000080000780c */ /* 0x000fe20000704270 */
[----:B------:R-:W-:Y:S02]  /*2bd0*/  BSSY B1, `(.L_x_41) ;  /* 0x0000007000017945 */ /* 0x000fe40003800000 */
[----:B------:R-:W-:-:S04]  /*2be0*/  FMUL R10, R10, R23 ;  /* 0x000000170a0a7220 */ /* 0x000fc80000400000 */
[----:B------:R-:W-:-:S05]  /*2bf0*/  FFMA R10, R29, R22, R10 ;  /* 0x000000161d0a7223 */ /* 0x000fca000000000a */
[----:B------:R-:W-:-:S05]  /*2c00*/  F2FP.BF16.F32.PACK_AB R10, RZ, R10 ;  /* 0x0000000aff0a723e */ /* 0x000fca00000010ff */
[----:B------:R0:W-:Y:S01]  /*2c10*/  @P3 STG.E.U16 desc[UR54][R6.64+0x12], R10 ;  /* 0x0000120a06003986 */ /* 0x0001e2000c101536 */
[----:B------:R-:W-:Y:S05]  /*2c20*/  @!P0 BRA `(.L_x_42) ;  /* 0x0000000000048947 */ /* 0x000fea0003800000 */
[----:B------:R0:W5:Y:S02]  /*2c30*/  LDG.E.LTC128B.U16 R21, desc[UR54][R4.64+0x10] ;  /* 0x0000103604157981 */ /* 0x000164000c1e1520 */
.L_x_42:
[----:B------:R-:W-:Y:S05]  /*2c40*/  BSYNC B1 ;  /* 0x0000000000017941 */ /* 0x000fea0003800000 */
.L_x_41:
[----:B0----5:R-:W-:Y:S01]  /*2c50*/  IMAD.U32 R10, R21, 0x10000, RZ ;  /* 0x00010000150a7824 */ /* 0x021fe200078e00ff */
[----:B------:R-:W-:Y:S01]  /*2c60*/  ISETP.GT.AND P1, PT, R0, 0x8, P1 ;  /* 0x000000080000780c */ /* 0x000fe20000f24270 */
[----:B------:R-:W-:Y:S02]  /*2c70*/  BSSY B1, `(.L_x_43) ;  /* 0x0000007000017945 */ /* 0x000fe40003800000 */
[----:B---3--:R-:W-:-:S04]  /*2c80*/  FMUL R11, R10, R23 ;  /* 0x000000170a0b7220 */ /* 0x008fc80000400000 */
[----:B------:R-:W-:-:S05]  /*2c90*/  FFMA R11, R30, R22, R11 ;  /* 0x000000161e0b7223 */ /* 0x000fca000000000b */
[----:B------:R-:W-:-:S05]  /*2ca0*/  F2FP.BF16.F32.PACK_AB R11, RZ, R11 ;  /* 0x0000000bff0b723e */ /* 0x000fca00000010ff */
[----:B------:R0:W-:Y:S01]  /*2cb0*/  @P0 STG.E.U16 desc[UR54][R8.64+0x10], R11 ;  /* 0x0000100b08000986 */ /* 0x0001e2000c101536 */
[----:B------:R-:W-:Y:S05]  /*2cc0*/  @!P1 BRA `(.L_x_44) ;  /* 0x0000000000049947 */ /* 0x000fea0003800000 */
[----:B------:R3:W5:Y:S02]  /*2cd0*/  LDG.E.LTC128B.U16 R21, desc[UR54][R4.64+0x12] ;  /* 0x0000123604157981 */ /* 0x000764000c1e1520 */
.L_x_44:
[----:B------:R-:W-:Y:S05]  /*2ce0*/  BSYNC B1 ;  /* 0x0000000000017941 */ /* 0x000fea0003800000 */
.L_x_43:
        /* <DEDUP_REMOVED lines=10> */
.L_x_46:
[----:B------:R-:W-:Y:S05]  /*2d90*/  BSYNC B1 ;  /* 0x0000000000017941 */ /* 0x000fea0003800000 */
.L_x_45:
[----:B0----5:R-:W-:Y:S01]  /*2da0*/  IMAD.U32 R10, R21, 0x10000, RZ ;  /* 0x00010000150a7824 */ /* 0x021fe200078e00ff */
        /* <DEDUP_REMOVED lines=9> */
.L_x_48:
[----:B------:R-:W-:Y:S05]  /*2e40*/  BSYNC B1 ;  /* 0x0000000000017941 */ /* 0x000fea0003800000 */
.L_x_47:
        /* <DEDUP_REMOVED lines=9> */
.L_x_50:
[----:B------:R-:W-:Y:S05]  /*2ee0*/  BSYNC B1 ;  /* 0x0000000000017941 */ /* 0x000fea0003800000 */
.L_x_49:
[----:B0----5:R-:W-:Y:S01]  /*2ef0*/  IMAD.U32 R10, R21, 0x10000, RZ ;  /* 0x00010000150a7824 */ /* 0x021fe200078e00ff */
        /* <DEDUP_REMOVED lines=8> */
.L_x_52:
[----:B------:R-:W-:Y:S05]  /*2f80*/  BSYNC B1 ;  /* 0x0000000000017941 */ /* 0x000fea0003800000 */
.L_x_51:
        /* <DEDUP_REMOVED lines=10> */
.L_x_54:
[----:B------:R-:W-:Y:S05]  /*3030*/  BSYNC B1 ;  /* 0x0000000000017941 */ /* 0x000fea0003800000 */
.L_x_53:
        /* <DEDUP_REMOVED lines=10> */
.L_x_56:
[----:B------:R-:W-:Y:S05]  /*30e0*/  BSYNC B1 ;  /* 0x0000000000017941 */ /* 0x000fea0003800000 */
.L_x_55:
        /* <DEDUP_REMOVED lines=9> */
.L_x_58:
[----:B------:R-:W-:Y:S05]  /*3180*/  BSYNC B1 ;  /* 0x0000000000017941 */ /* 0x000fea0003800000 */
.L_x_57:
        /* <DEDUP_REMOVED lines=9> */
.L_x_60:
[----:B------:R-:W-:Y:S05]  /*3220*/  BSYNC B1 ;  /* 0x0000000000017941 */ /* 0x000fea0003800000 */
.L_x_59:
        /* <DEDUP_REMOVED lines=10> */
.L_x_62:
[----:B------:R-:W-:Y:S05]  /*32d0*/  BSYNC B1 ;  /* 0x0000000000017941 */ /* 0x000fea0003800000 */
.L_x_61:
        /* <DEDUP_REMOVED lines=10> */
.L_x_64:
[----:B------:R-:W-:Y:S05]  /*3380*/  BSYNC B1 ;  /* 0x0000000000017941 */ /* 0x000fea0003800000 */
.L_x_63:
        /* <DEDUP_REMOVED lines=9> */
.L_x_66:
[----:B------:R-:W-:Y:S05]  /*3420*/  BSYNC B1 ;  /* 0x0000000000017941 */ /* 0x000fea0003800000 */
.L_x_65:
        /* <DEDUP_REMOVED lines=9> */
.L_x_68:
[----:B------:R-:W-:Y:S05]  /*34c0*/  BSYNC B1 ;  /* 0x0000000000017941 */ /* 0x000fea0003800000 */
.L_x_67:
        /* <DEDUP_REMOVED lines=10> */
.L_x_70:
[----:B------:R-:W-:Y:S05]  /*3570*/  BSYNC B1 ;  /* 0x0000000000017941 */ /* 0x000fea0003800000 */
.L_x_69:
        /* <DEDUP_REMOVED lines=10> */
.L_x_72:
[----:B------:R-:W-:Y:S05]  /*3620*/  BSYNC B1 ;  /* 0x0000000000017941 */ /* 0x000fea0003800000 */
.L_x_71:
        /* <DEDUP_REMOVED lines=9> */
.L_x_74:
[----:B------:R-:W-:Y:S05]  /*36c0*/  BSYNC B1 ;  /* 0x0000000000017941 */ /* 0x000fea0003800000 */
.L_x_73:
        /* <DEDUP_REMOVED lines=9> */
.L_x_76:
[----:B------:R-:W-:Y:S05]  /*3760*/  BSYNC B1 ;  /* 0x0000000000017941 */ /* 0x000fea0003800000 */
.L_x_75:
        /* <DEDUP_REMOVED lines=10> */
.L_x_78:
[----:B------:R-:W-:Y:S05]  /*3810*/  BSYNC B1 ;  /* 0x0000000000017941 */ /* 0x000fea0003800000 */
.L_x_77:
        /* <DEDUP_REMOVED lines=10> */
.L_x_80:
[----:B------:R-:W-:Y:S05]  /*38c0*/  BSYNC B1 ;  /* 0x0000000000017941 */ /* 0x000fea0003800000 */
.L_x_79:
        /* <DEDUP_REMOVED lines=9> */
.L_x_82:
[----:B------:R-:W-:Y:S05]  /*3960*/  BSYNC B1 ;  /* 0x0000000000017941 */ /* 0x000fea0003800000 */
.L_x_81:
        /* <DEDUP_REMOVED lines=9> */
.L_x_84:
[----:B------:R-:W-:Y:S05]  /*3a00*/  BSYNC B1 ;  /* 0x0000000000017941 */ /* 0x000fea0003800000 */
.L_x_83:
        /* <DEDUP_REMOVED lines=10> */
.L_x_86:
[----:B------:R-:W-:Y:S05]  /*3ab0*/  BSYNC B1 ;  /* 0x0000000000017941 */ /* 0x000fea0003800000 */
.L_x_85:
        /* <DEDUP_REMOVED lines=10> */
.L_x_88:
[----:B------:R-:W-:Y:S05]  /*3b60*/  BSYNC B1 ;  /* 0x0000000000017941 */ /* 0x000fea0003800000 */
.L_x_87:
        /* <DEDUP_REMOVED lines=9> */
.L_x_90:
[----:B------:R-:W-:Y:S05]  /*3c00*/  BSYNC B1 ;  /* 0x0000000000017941 */ /* 0x000fea0003800000 */
.L_x_89:
        /* <DEDUP_REMOVED lines=9> */
.L_x_92:
[----:B------:R-:W-:Y:S05]  /*3ca0*/  BSYNC B1 ;  /* 0x0000000000017941 */ /* 0x000fea0003800000 */
.L_x_91:
        /* <DEDUP_REMOVED lines=10> */
.L_x_94:
[----:B------:R-:W-:Y:S05]  /*3d50*/  BSYNC B1 ;  /* 0x0000000000017941 */ /* 0x000fea0003800000 */
.L_x_93:
        /* <DEDUP_REMOVED lines=10> */
.L_x_96:
[----:B------:R-:W-:Y:S05]  /*3e00*/  BSYNC B1 ;  /* 0x0000000000017941 */ /* 0x000fea0003800000 */
.L_x_95:
        /* <DEDUP_REMOVED lines=9> */
.L_x_98:
[----:B------:R-:W-:Y:S05]  /*3ea0*/  BSYNC B1 ;  /* 0x0000000000017941 */ /* 0x000fea0003800000 */
.L_x_97:
        /* <DEDUP_REMOVED lines=9> */
.L_x_100:
[----:B------:R-:W-:Y:S05]  /*3f40*/  BSYNC B1 ;  /* 0x0000000000017941 */ /* 0x000fea0003800000 */
.L_x_99:
        /* <DEDUP_REMOVED lines=10> */
.L_x_102:
[----:B------:R-:W-:Y:S05]  /*3ff0*/  BSYNC B1 ;  /* 0x0000000000017941 */ /* 0x000fea0003800000 */
.L_x_101:
        /* <DEDUP_REMOVED lines=10> */
.L_x_104:
[----:B------:R-:W-:Y:S05]  /*40a0*/  BSYNC B1 ;  /* 0x0000000000017941 */ /* 0x000fea0003800000 */
.L_x_103:
        /* <DEDUP_REMOVED lines=9> */
.L_x_106:
[----:B------:R-:W-:Y:S05]  /*4140*/  BSYNC B1 ;  /* 0x0000000000017941 */ /* 0x000fea0003800000 */
.L_x_105:
        /* <DEDUP_REMOVED lines=9> */
.L_x_108:
[----:B------:R-:W-:Y:S05]  /*41e0*/  BSYNC B1 ;  /* 0x0000000000017941 */ /* 0x000fea0003800000 */
.L_x_107:
        /* <DEDUP_REMOVED lines=10> */
.L_x_110:
[----:B------:R-:W-:Y:S05]  /*4290*/  BSYNC B1 ;  /* 0x0000000000017941 */ /* 0x000fea0003800000 */
.L_x_109:
        /* <DEDUP_REMOVED lines=10> */
.L_x_112:
[----:B------:R-:W-:Y:S05]  /*4340*/  BSYNC B1 ;  /* 0x0000000000017941 */ /* 0x000fea0003800000 */
.L_x_111:
        /* <DEDUP_REMOVED lines=9> */
.L_x_114:
[----:B------:R-:W-:Y:S05]  /*43e0*/  BSYNC B1 ;  /* 0x0000000000017941 */ /* 0x000fea0003800000 */
.L_x_113:
        /* <DEDUP_REMOVED lines=9> */
.L_x_116:
[----:B------:R-:W-:Y:S05]  /*4480*/  BSYNC B1 ;  /* 0x0000000000017941 */ /* 0x000fea0003800000 */
.L_x_115:
        /* <DEDUP_REMOVED lines=10> */
.L_x_118:
[----:B------:R-:W-:Y:S05]  /*4530*/  BSYNC B1 ;  /* 0x0000000000017941 */ /* 0x000fea0003800000 */
.L_x_117:
        /* <DEDUP_REMOVED lines=10> */
.L_x_120:
[----:B------:R-:W-:Y:S05]  /*45e0*/  BSYNC B1 ;  /* 0x0000000000017941 */ /* 0x000fea0003800000 */
.L_x_119:
        /* <DEDUP_REMOVED lines=9> */
.L_x_122:
[----:B------:R-:W-:Y:S05]  /*4680*/  BSYNC B1 ;  /* 0x0000000000017941 */ /* 0x000fea0003800000 */
.L_x_121:
        /* <DEDUP_REMOVED lines=9> */
.L_x_124:
[----:B------:R-:W-:Y:S05]  /*4720*/  BSYNC B1 ;  /* 0x0000000000017941 */ /* 0x000fea0003800000 */
.L_x_123:
        /* <DEDUP_REMOVED lines=10> */
.L_x_126:
[----:B------:R-:W-:Y:S05]  /*47d0*/  BSYNC B1 ;  /* 0x0000000000017941 */ /* 0x000fea0003800000 */
.L_x_125:
        /* <DEDUP_REMOVED lines=10> */
.L_x_128:
[----:B------:R-:W-:Y:S05]  /*4880*/  BSYNC B1 ;  /* 0x0000000000017941 */ /* 0x000fea0003800000 */
.L_x_127:
        /* <DEDUP_REMOVED lines=9> */
.L_x_130:
[----:B------:R-:W-:Y:S05]  /*4920*/  BSYNC B1 ;  /* 0x0000000000017941 */ /* 0x000fea0003800000 */
.L_x_129:
        /* <DEDUP_REMOVED lines=9> */
.L_x_132:
[----:B------:R-:W-:Y:S05]  /*49c0*/  BSYNC B1 ;  /* 0x0000000000017941 */ /* 0x000fea0003800000 */
.L_x_131:
        /* <DEDUP_REMOVED lines=10> */
.L_x_134:
[----:B------:R-:W-:Y:S05]  /*4a70*/  BSYNC B1 ;  /* 0x0000000000017941 */ /* 0x000fea0003800000 */
.L_x_133:
        /* <DEDUP_REMOVED lines=10> */
.L_x_136:
[----:B------:R-:W-:Y:S05]  /*4b20*/  BSYNC B1 ;  /* 0x0000000000017941 */ /* 0x000fea0003800000 */
.L_x_135:
        /* <DEDUP_REMOVED lines=9> */
.L_x_138:
[----:B------:R-:W-:Y:S05]  /*4bc0*/  BSYNC B1 ;  /* 0x0000000000017941 */ /* 0x000fea0003800000 */
.L_x_137:
        /* <DEDUP_REMOVED lines=9> */
.L_x_140:
[----:B------:R-:W-:Y:S05]  /*4c60*/  BSYNC B1 ;  /* 0x0000000000017941 */ /* 0x000fea0003800000 */
.L_x_139:
        /* <DEDUP_REMOVED lines=10> */
.L_x_142:
[----:B------:R-:W-:Y:S05]  /*4d10*/  BSYNC B1 ;  /* 0x0000000000017941 */ /* 0x000fea0003800000 */
.L_x_141:
        /* <DEDUP_REMOVED lines=10> */
.L_x_144:
[----:B------:R-:W-:Y:S05]  /*4dc0*/  BSYNC B1 ;  /* 0x0000000000017941 */ /* 0x000fea0003800000 */
.L_x_143:
        /* <DEDUP_REMOVED lines=9> */
.L_x_146:
[----:B------:R-:W-:Y:S05]  /*4e60*/  BSYNC B1 ;  /* 0x0000000000017941 */ /* 0x000fea0003800000 */
.L_x_145:
        /* <DEDUP_REMOVED lines=9> */
.L_x_148:
[----:B------:R-:W-:Y:S05]  /*4f00*/  BSYNC B1 ;  /* 0x0000000000017941 */ /* 0x000fea0003800000 */
.L_x_147:
        /* <DEDUP_REMOVED lines=10> */
.L_x_150:
[----:B------:R-:W-:Y:S05]  /*4fb0*/  BSYNC B1 ;  /* 0x0000000000017941 */ /* 0x000fea0003800000 */
.L_x_149:
        /* <DEDUP_REMOVED lines=10> */
.L_x_152:
[----:B------:R-:W-:Y:S05]  /*5060*/  BSYNC B1 ;  /* 0x0000000000017941 */ /* 0x000fea0003800000 */
.L_x_151:
[----:B0---45:R-:W-:Y:S01]  /*5070*/  IMAD.U32 R2, R21, 0x10000, RZ ;  /* 0x0001000015027824 */ /* 0x031fe200078e00ff */
        /* <DEDUP_REMOVED lines=8> */
.L_x_154:
[----:B------:R-:W-:Y:S05]  /*5100*/  BSYNC B1 ;  /* 0x0000000000017941 */ /* 0x000fea0003800000 */
.L_x_153:
[----:B0----5:R-:W-:Y:S01]  /*5110*/  IMAD.U32 R2, R21, 0x10000, RZ ;  /* 0x0001000015027824 */ /* 0x021fe200078e00ff */
[----:B------:R-:W-:Y:S01]  /*5120*/  ISETP.GT.AND P1, PT, R0, 0x8, P1 ;  /* 0x000000080000780c */ /* 0x000fe20000f24270 */
[----:B------:R-:W-:Y:S02]  /*5130*/  BSSY B1, `(.L_x_155) ;  /* 0x000000a000017945 */ /* 0x000fe40003800000 */
[----:B------:R-:W-:Y:S01]  /*5140*/  FMUL R3, R2, R23 ;  /* 0x0000001702037220 */ /* 0x000fe20000400000 */
[----:B------:R-:W-:-:S03]  /*5150*/  @P0 IMAD.MOV.U32 R2, RZ, RZ, R8 ;  /* 0x000000ffff020224 */ /* 0x000fc600078e0008 */
[----:B------:R-:W-:-:S05]  /*5160*/  FFMA R3, R86, R22, R3 ;  /* 0x0000001656037223 */ /* 0x000fca0000000003 */
[----:B------:R-:W-:-:S04]  /*5170*/  F2FP.BF16.F32.PACK_AB R3, RZ, R3 ;  /* 0x00000003ff03723e */ /* 0x000fc800000010ff */
[----:B------:R-:W-:Y:S01]  /*5180*/  PRMT R6, R3, 0x7610, R6 ;  /* 0x0000761003067816 */ /* 0x000fe20000000006 */
[----:B------:R-:W-:-:S05]  /*5190*/  @P0 IMAD.MOV.U32 R3, RZ, RZ, R9 ;  /* 0x000000ffff030224 */ /* 0x000fca00078e0009 */
[----:B------:R0:W-:Y:S01]  /*51a0*/  @P0 STG.E.U16 desc[UR54][R2.64+0xf0], R6 ;  /* 0x0000f00602000986 */ /* 0x0001e2000c101536 */
[----:B------:R-:W-:Y:S05]  /*51b0*/  @!P1 BRA `(.L_x_156) ;  /* 0x0000000000049947 */ /* 0x000fea0003800000 */
[----:B------:R0:W5:Y:S02]  /*51c0*/  LDG.E.LTC128B.U16 R21, desc[UR54][R4.64+0xf2] ;  /* 0x0000f23604157981 */ /* 0x000164000c1e1520 */
.L_x_156:
[----:B------:R-:W-:Y:S05]  /*51d0*/  BSYNC B1 ;  /* 0x0000000000017941 */ /* 0x000fea0003800000 */
.L_x_155:
[----:B------:R-:W-:Y:S05]  /*51e0*/  @!P1 BRA `(.L_x_157) ;  /* 0x0000001000b09947 */ /* 0x000fea0003800000 */
[----:B-----5:R-:W-:-:S04]  /*51f0*/  IMAD.U32 R0, R21, 0x10000, RZ ;  /* 0x0001000015007824 */ /* 0x020fc800078e00ff */
[----:B------:R-:W-:-:S04]  /*5200*/  FMUL R0, R0, R23 ;  /* 0x0000001700007220 */ /* 0x000fc80000400000 */
[----:B------:R-:W-:-:S05]  /*5210*/  FFMA R0, R87, R22, R0 ;  /* 0x0000001657007223 */ /* 0x000fca0000000000 */
[----:B------:R-:W-:-:S05]  /*5220*/  F2FP.BF16.F32.PACK_AB R0, RZ, R0 ;  /* 0x00000000ff00723e */ /* 0x000fca00000010ff */
[----:B------:R0:W-:Y:S01]  /*5230*/  STG.E.U16 desc[UR54][R8.64+0xf2], R0 ;  /* 0x0000f20008007986 */ /* 0x0001e2000c101536 */
[----:B------:R-:W-:Y:S05]  /*5240*/  BRA `(.L_x_157) ;  /* 0x0000001000987947 */ /* 0x000fea0003800000 */
.L_x_32:
[----:B------:R-:W-:Y:S01]  /*5250*/  ISETP.GT.AND P3, PT, R18, 0x1, PT ;  /* 0x000000011200780c */ /* 0x000fe20003f64270 */
[----:B------:R-:W-:Y:S01]  /*5260*/  ULDC.64 UR4, c[0x0][0x5c0] ;  /* 0x0001700000047ab9 */ /* 0x000fe20000000a00 */
[-C--:B------:R-:W-:Y:S01]  /*5270*/  FMUL R24, R24, R22.reuse ;  /* 0x0000001618187220 */ /* 0x080fe20000400000 */
[-C--:B------:R-:W-:Y:S01]  /*5280*/  FMUL R25, R25, R22.reuse ;  /* 0x0000001619197220 */ /* 0x080fe20000400000 */
[----:B------:R-:W-:Y:S01]  /*5290*/  ISETP.GT.AND P1, PT, R0, RZ, P3 ;  /* 0x000000ff0000720c */ /* 0x000fe20001f24270 */
[-C--:B------:R-:W-:Y:S01]  /*52a0*/  FMUL R26, R26, R22.reuse ;  /* 0x000000161a1a7220 */ /* 0x080fe20000400000 */
[----:B------:R-:W-:Y:S01]  /*52b0*/  LEA R2, P4, R20, UR4, 0x1 ;  /* 0x0000000414027c11 */ /* 0x000fe2000f8808ff */
[----:B------:R-:W-:Y:S01]  /*52c0*/  FMUL R27, R27, R22 ;  /* 0x000000161b1b7220 */ /* 0x000fe20000400000 */
[----:B------:R-:W-:Y:S01]  /*52d0*/  F2FP.BF16.F32.PACK_AB R24, RZ, R24 ;  /* 0x00000018ff18723e */ /* 0x000fe200000010ff */
[-C--:B------:R-:W-:Y:S01]  /*52e0*/  FMUL R28, R28, R22.reuse ;  /* 0x000000161c1c7220 */ /* 0x080fe20000400000 */
[----:B------:R-:W-:Y:S01]  /*52f0*/  LEA.HI.X R3, R20, UR5, R7, 0x1, P4 ;  /* 0x0000000514037c11 */ /* 0x000fe2000a0f0c07 */
[-C--:B------:R-:W-:Y:S01]  /*5300*/  FMUL R29, R29, R22.reuse ;  /* 0x000000161d1d7220 */ /* 0x080fe20000400000 */
[----:B------:R-:W-:Y:S01]  /*5310*/  F2FP.BF16.F32.PACK_AB R25, RZ, R25 ;  /* 0x00000019ff19723e */ /* 0x000fe200000010ff */
[-C--:B------:R-:W-:Y:S01]  /*5320*/  FMUL R30, R30, R22.reuse ;  /* 0x000000161e1e7220 */ /* 0x080fe20000400000 */
[----:B------:R-:W-:Y:S01]  /*5330*/  SHF.L.U64.HI R5, R93, 0x1, R92 ;  /* 0x000000015d057819 */ /* 0x000fe2000001025c */
[----:B------:R-:W-:Y:S01]  /*5340*/  @P2 STG.E.U16 desc[UR54][R2.64], R24 ;  /* 0x0000001802002986 */ /* 0x000fe2000c101536 */
[----:B------:R-:W-:Y:S01]  /*5350*/  ISETP.GT.AND P2, PT, R0, 0x8, P0 ;  /* 0x000000080000780c */ /* 0x000fe20000744270 */
[----:B------:R-:W-:Y:S01]  /*5360*/  FMUL R31, R31, R22 ;  /* 0x000000161f1f7220 */ /* 0x000fe20000400000 */
[----:B------:R-:W-:Y:S01]  /*5370*/  LEA R4, P5, R93, R2, 0x1 ;  /* 0x000000025d047211 */ /* 0x000fe200078a08ff */
[----:B------:R-:W-:Y:S01]  /*5380*/  @P1 STG.E.U16 desc[UR54][R2.64+0x2], R25 ;  /* 0x0000021902001986 */ /* 0x000fe2000c101536 */
[----:B------:R-:W-:Y:S01]  /*5390*/  ISETP.GT.AND P1, PT, R18, 0x8, PT ;  /* 0x000000081200780c */ /* 0x000fe20003f24270 */
[-C--:B------:R-:W-:Y:S01]  /*53a0*/  FMUL R32, R32, R22.reuse ;  /* 0x0000001620207220 */ /* 0x080fe20000400000 */
[----:B------:R-:W-:Y:S01]  /*53b0*/  ISETP.GT.AND P3, PT, R0, 0x8, P3 ;  /* 0x000000080000780c */ /* 0x000fe20001f64270 */
[----:B------:R-:W-:Y:S01]  /*53c0*/  IMAD.X R5, R5, 0x1, R3, P5 ;  /* 0x0000000105057824 */ /* 0x000fe200028e0603 */
[----:B------:R-:W-:Y:S01]  /*53d0*/  ISETP.GT.AND P0, PT, R18, 0x9, PT ;  /* 0x000000091200780c */ /* 0x000fe20003f04270 */
[-C--:B------:R-:W-:Y:S01]  /*53e0*/  FMUL R33, R33, R22.reuse ;  /* 0x0000001621217220 */ /* 0x080fe20000400000 */
[----:B------:R-:W-:Y:S01]  /*53f0*/  ISETP.GT.AND P4, PT, R0, RZ, P1 ;  /* 0x000000ff0000720c */ /* 0x000fe20000f84270 */
[-C--:B------:R-:W-:Y:S01]  /*5400*/  FMUL R34, R34, R22.reuse ;  /* 0x0000001622227220 */ /* 0x080fe20000400000 */
[----:B------:R-:W-:Y:S01]  /*5410*/  ISETP.GT.AND P5, PT, R0, RZ, P0 ;  /* 0x000000ff0000720c */ /* 0x000fe200007a4270 */
[----:B------:R-:W-:Y:S01]  /*5420*/  FMUL R35, R35, R22 ;  /* 0x0000001623237220 */ /* 0x000fe20000400000 */
[----:B------:R-:W-:Y:S01]  /*5430*/  F2FP.BF16.F32.PACK_AB R26, RZ, R26 ;  /* 0x0000001aff1a723e */ /* 0x000fe200000010ff */
[-C--:B------:R-:W-:Y:S01]  /*5440*/  FMUL R36, R36, R22.reuse ;  /* 0x0000001624247220 */ /* 0x080fe20000400000 */
[----:B------:R-:W-:Y:S01]  /*5450*/  F2FP.BF16.F32.PACK_AB R27, RZ, R27 ;  /* 0x0000001bff1b723e */ /* 0x000fe200000010ff */
[----:B------:R-:W-:Y:S01]  /*5460*/  FMUL R37, R37, R22 ;  /* 0x0000001625257220 */ /* 0x000fe20000400000 */
[----:B------:R-:W-:Y:S01]  /*5470*/  F2FP.BF16.F32.PACK_AB R28, RZ, R28 ;  /* 0x0000001cff1c723e */ /* 0x000fe200000010ff */
[----:B------:R-:W-:Y:S01]  /*5480*/  @P2 STG.E.U16 desc[UR54][R4.64], R26 ;  /* 0x0000001a04002986 */ /* 0x000fe2000c101536 */
[----:B------:R-:W-:Y:S01]  /*5490*/  ISETP.GT.AND P1, PT, R0, 0x8, P1 ;  /* 0x000000080000780c */ /* 0x000fe20000f24270 */
[-C--:B------:R-:W-:Y:S01]  /*54a0*/  FMUL R38, R38, R22.reuse ;  /* 0x0000001626267220 */ /* 0x080fe20000400000 */
[----:B------:R-:W-:Y:S01]  /*54b0*/  F2FP.BF16.F32.PACK_AB R29, RZ, R29 ;  /* 0x0000001dff1d723e */ /* 0x000fe200000010ff */
[----:B------:R-:W-:Y:S01]  /*54c0*/  @P3 STG.E.U16 desc[UR54][R4.64+0x2], R27 ;  /* 0x0000021b04003986 */ /* 0x000fe2000c101536 */
[----:B------:R-:W-:Y:S01]  /*54d0*/  ISETP.GT.AND P3, PT, R18, 0x10, PT ;  /* 0x000000101200780c */ /* 0x000fe20003f64270 */
[-C--:B------:R-:W-:Y:S01]  /*54e0*/  FMUL R39, R39, R22.reuse ;  /* 0x0000001627277220 */ /* 0x080fe20000400000 */
[----:B------:R-:W-:Y:S01]  /*54f0*/  ISETP.GT.AND P2, PT, R0, 0x8, P0 ;  /* 0x000000080000780c */ /* 0x000fe20000744270 */
[----:B------:R-:W-:Y:S01]  /*5500*/  @P4 STG.E.U16 desc[UR54][R2.64+0x10], R28 ;  /* 0x0000101c02004986 */ /* 0x000fe2000c101536 */
[----:B------:R-:W-:Y:S01]  /*5510*/  ISETP.GT.AND P0, PT, R18, 0x11, PT ;  /* 0x000000111200780c */ /* 0x000fe20003f04270 */
[-C--:B------:R-:W-:Y:S01]  /*5520*/  FMUL R40, R40, R22.reuse ;  /* 0x0000001628287220 */ /* 0x080fe20000400000 */
[C---:B------:R-:W-:Y:S01]  /*5530*/  ISETP.GT.AND P4, PT, R0.reuse, RZ, P3 ;  /* 0x000000ff0000720c */ /* 0x040fe20001f84270 */
[----:B------:R-:W-:Y:S01]  /*5540*/  @P5 STG.E.U16 desc[UR54][R2.64+0x12], R29 ;  /* 0x0000121d02005986 */ /* 0x000fe2000c101536 */
        /* <DEDUP_REMOVED lines=153> */
[----:B------:R-:W-:Y:S01]  /*5ee0*/  FMUL R87, R87, R22 ;  /* 0x0000001657577220 */ /* 0x000fe20000400000 */
[----:B------:R-:W-:Y:S01]  /*5ef0*/  ISETP.GT.AND P2, PT, R0, 0x8, P0 ;  /* 0x000000080000780c */ /* 0x000fe20000744270 */
[----:B------:R-:W-:Y:S01]  /*5f00*/  @P4 STG.E.U16 desc[UR54][R2.64+0x90], R60 ;  /* 0x0000903c02004986 */ /* 0x000fe2000c101536 */
[----:B------:R-:W-:-:S02]  /*5f10*/  ISETP.GT.AND P0, PT, R18, 0x51, PT ;  /* 0x000000511200780c */ /* 0x000fc40003f04270 */
[C---:B------:R-:W-:Y:S01]  /*5f20*/  ISETP.GT.AND P4, PT, R0.reuse, RZ, P3 ;  /* 0x000000ff0000720c */ /* 0x040fe20001f84270 */
[----:B------:R-:W-:Y:S01]  /*5f30*/  @P5 STG.E.U16 desc[UR54][R2.64+0x92], R61 ;  /* 0x0000923d02005986 */ /* 0x000fe2000c101536 */
[C---:B------:R-:W-:Y:S02]  /*5f40*/  ISETP.GT.AND P5, PT, R0.reuse, RZ, P0 ;  /* 0x000000ff0000720c */ /* 0x040fe400007a4270 */
[----:B------:R-:W-:Y:S02]  /*5f50*/  F2FP.BF16.F32.PACK_AB R62, RZ, R62 ;  /* 0x0000003eff3e723e */ /* 0x000fe400000010ff */
[----:B------:R-:W-:Y:S02]  /*5f60*/  F2FP.BF16.F32.PACK_AB R63, RZ, R63 ;  /* 0x0000003fff3f723e */ /* 0x000fe400000010ff */
[----:B------:R-:W-:Y:S01]  /*5f70*/  F2FP.BF16.F32.PACK_AB R64, RZ, R64 ;  /* 0x00000040ff40723e */ /* 0x000fe200000010ff */
[----:B------:R-:W-:Y:S01]  /*5f80*/  @P1 STG.E.U16 desc[UR54][R4.64+0x90], R62 ;  /* 0x0000903e04001986 */ /* 0x000fe2000c101536 */
[----:B------:R-:W-:-:S02]  /*5f90*/  ISETP.GT.AND P1, PT, R0, 0x8, P3 ;  /* 0x000000080000780c */ /* 0x000fc40001f24270 */
[----:B------:R-:W-:Y:S01]  /*5fa0*/  F2FP.BF16.F32.PACK_AB R65, RZ, R65 ;  /* 0x00000041ff41723e */ /* 0x000fe200000010ff */
[----:B------:R-:W-:Y:S01]  /*5fb0*/  @P2 STG.E.U16 desc[UR54][R4.64+0x92], R63 ;  /* 0x0000923f04002986 */ /* 0x000fe2000c101536 */
[----:B------:R-:W-:Y:S02]  /*5fc0*/  ISETP.GT.AND P2, PT, R18, 0x58, PT ;  /* 0x000000581200780c */ /* 0x000fe40003f44270 */
[----:B------:R-:W-:Y:S01]  /*5fd0*/  ISETP.GT.AND P0, PT, R0, 0x8, P0 ;  /* 0x000000080000780c */ /* 0x000fe20000704270 */
[----:B------:R-:W-:Y:S01]  /*5fe0*/  @P4 STG.E.U16 desc[UR54][R2.64+0xa0], R64 ;  /* 0x0000a04002004986 */ /* 0x000fe2000c101536 */
[----:B------:R-:W-:Y:S02]  /*5ff0*/  ISETP.GT.AND P3, PT, R18, 0x59, PT ;  /* 0x000000591200780c */ /* 0x000fe40003f64270 */
[C---:B------:R-:W-:Y:S01]  /*6000*/  ISETP.GT.AND P4, PT, R0.reuse, RZ, P2 ;  /* 0x000000ff0000720c */ /* 0x040fe20001784270 */
[----:B------:R-:W-:Y:S01]  /*6010*/  @P5 STG.E.U16 desc[UR54][R2.64+0xa2], R65 ;  /* 0x0000a24102005986 */ /* 0x000fe2000c101536 */
[----:B------:R-:W-:-:S02]  /*6020*/  ISETP.GT.AND P5, PT, R0, RZ, P3 ;  /* 0x000000ff0000720c */ /* 0x000fc40001fa4270 */
[----:B------:R-:W-:Y:S02]  /*6030*/  F2FP.BF16.F32.PACK_AB R66, RZ, R66 ;  /* 0x00000042ff42723e */ /* 0x000fe400000010ff */
[----:B------:R-:W-:Y:S02]  /*6040*/  F2FP.BF16.F32.PACK_AB R67, RZ, R67 ;  /* 0x00000043ff43723e */ /* 0x000fe400000010ff */
[----:B------:R-:W-:Y:S01]  /*6050*/  F2FP.BF16.F32.PACK_AB R68, RZ, R68 ;  /* 0x00000044ff44723e */ /* 0x000fe200000010ff */
[----:B------:R-:W-:Y:S01]  /*6060*/  @P1 STG.E.U16 desc[UR54][R4.64+0xa0], R66 ;  /* 0x0000a04204001986 */ /* 0x000fe2000c101536 */
[C---:B------:R-:W-:Y:S02]  /*6070*/  ISETP.GT.AND P1, PT, R0.reuse, 0x8, P2 ;  /* 0x000000080000780c */ /* 0x040fe40001724270 */
[----:B------:R-:W-:Y:S01]  /*6080*/  F2FP.BF16.F32.PACK_AB R69, RZ, R69 ;  /* 0x00000045ff45723e */ /* 0x000fe200000010ff */
[----:B------:R-:W-:Y:S01]  /*6090*/  @P0 STG.E.U16 desc[UR54][R4.64+0xa2], R67 ;  /* 0x0000a24304000986 */ /* 0x000fe2000c101536 */
[----:B------:R-:W-:-:S02]  /*60a0*/  ISETP.GT.AND P2, PT, R0, 0x8, P3 ;  /* 0x000000080000780c */ /* 0x000fc40001f44270 */
[C---:B------:R-:W-:Y:S01]  /*60b0*/  ISETP.GT.AND P3, PT, R18.reuse, 0x60, PT ;  /* 0x000000601200780c */ /* 0x040fe20003f64270 */
[----:B------:R-:W-:Y:S01]  /*60c0*/  @P4 STG.E.U16 desc[UR54][R2.64+0xb0], R68 ;  /* 0x0000b04402004986 */ /* 0x000fe2000c101536 */
[----:B------:R-:W-:Y:S02]  /*60d0*/  ISETP.GT.AND P0, PT, R18, 0x61, PT ;  /* 0x000000611200780c */ /* 0x000fe40003f04270 */
[C---:B------:R-:W-:Y:S01]  /*60e0*/  ISETP.GT.AND P4, PT, R0.reuse, RZ, P3 ;  /* 0x000000ff0000720c */ /* 0x040fe20001f84270 */
[----:B------:R-:W-:Y:S01]  /*60f0*/  @P5 STG.E.U16 desc[UR54][R2.64+0xb2], R69 ;  /* 0x0000b24502005986 */ /* 0x000fe2000c101536 */
[----:B------:R-:W-:Y:S02]  /*6100*/  ISETP.GT.AND P5, PT, R0, RZ, P0 ;  /* 0x000000ff0000720c */ /* 0x000fe400007a4270 */
[----:B------:R-:W-:Y:S02]  /*6110*/  F2FP.BF16.F32.PACK_AB R70, RZ, R70 ;  /* 0x00000046ff46723e */ /* 0x000fe400000010ff */
[----:B------:R-:W-:-:S02]  /*6120*/  F2FP.BF16.F32.PACK_AB R71, RZ, R71 ;  /* 0x00000047ff47723e */ /* 0x000fc400000010ff */
[----:B------:R-:W-:Y:S01]  /*6130*/  F2FP.BF16.F32.PACK_AB R72, RZ, R72 ;  /* 0x00000048ff48723e */ /* 0x000fe200000010ff */
[----:B------:R-:W-:Y:S01]  /*6140*/  @P1 STG.E.U16 desc[UR54][R4.64+0xb0], R70 ;  /* 0x0000b04604001986 */ /* 0x000fe2000c101536 */
[----:B------:R-:W-:Y:S02]  /*6150*/  F2FP.BF16.F32.PACK_AB R73, RZ, R73 ;  /* 0x00000049ff49723e */ /* 0x000fe400000010ff */
[C---:B------:R-:W-:Y:S01]  /*6160*/  ISETP.GT.AND P1, PT, R0.reuse, 0x8, P3 ;  /* 0x000000080000780c */ /* 0x040fe20001f24270 */
[----:B------:R-:W-:Y:S01]  /*6170*/  @P2 STG.E.U16 desc[UR54][R4.64+0xb2], R71 ;  /* 0x0000b24704002986 */ /* 0x000fe2000c101536 */
[----:B------:R-:W-:Y:S02]  /*6180*/  ISETP.GT.AND P0, PT, R0, 0x8, P0 ;  /* 0x000000080000780c */ /* 0x000fe40000704270 */
[----:B------:R-:W-:Y:S01]  /*6190*/  F2FP.BF16.F32.PACK_AB R74, RZ, R74 ;  /* 0x0000004aff4a723e */ /* 0x000fe200000010ff */
[----:B------:R-:W-:Y:S01]  /*61a0*/  @P4 STG.E.U16 desc[UR54][R2.64+0xc0], R72 ;  /* 0x0000c04802004986 */ /* 0x000fe2000c101536 */
[----:B------:R-:W-:-:S02]  /*61b0*/  ISETP.GT.AND P4, PT, R18, 0x68, PT ;  /* 0x000000681200780c */ /* 0x000fc40003f84270 */
[----:B------:R-:W-:Y:S01]  /*61c0*/  F2FP.BF16.F32.PACK_AB R75, RZ, R75 ;  /* 0x0000004bff4b723e */ /* 0x000fe200000010ff */
[----:B------:R-:W-:Y:S01]  /*61d0*/  @P5 STG.E.U16 desc[UR54][R2.64+0xc2], R73 ;  /* 0x0000c24902005986 */ /* 0x000fe2000c101536 */
[----:B------:R-:W-:Y:S02]  /*61e0*/  ISETP.GT.AND P5, PT, R18, 0x69, PT ;  /* 0x000000691200780c */ /* 0x000fe40003fa4270 */
[C---:B------:R-:W-:Y:S01]  /*61f0*/  ISETP.GT.AND P2, PT, R0.reuse, RZ, P4 ;  /* 0x000000ff0000720c */ /* 0x040fe20002744270 */
[----:B------:R-:W-:Y:S01]  /*6200*/  @P1 STG.E.U16 desc[UR54][R4.64+0xc0], R74 ;  /* 0x0000c04a04001986 */ /* 0x000fe2000c101536 */
[----:B------:R-:W-:Y:S02]  /*6210*/  ISETP.GT.AND P6, PT, R0, RZ, P5 ;  /* 0x000000ff0000720c */ /* 0x000fe40002fc4270 */
[----:B------:R-:W-:Y:S01]  /*6220*/  F2FP.BF16.F32.PACK_AB R76, RZ, R76 ;  /* 0x0000004cff4c723e */ /* 0x000fe200000010ff */
[----:B------:R-:W-:Y:S01]  /*6230*/  @P0 STG.E.U16 desc[UR54][R4.64+0xc2], R75 ;  /* 0x0000c24b04000986 */ /* 0x000fe2000c101536 */
[----:B------:R-:W-:-:S02]  /*6240*/  F2FP.BF16.F32.PACK_AB R77, RZ, R77 ;  /* 0x0000004dff4d723e */ /* 0x000fc400000010ff */
[----:B------:R-:W-:Y:S02]  /*6250*/  ISETP.GT.AND P3, PT, R18, 0x70, PT ;  /* 0x000000701200780c */ /* 0x000fe40003f64270 */
[----:B------:R-:W-:Y:S02]  /*6260*/  ISETP.GT.AND P4, PT, R0, 0x8, P4 ;  /* 0x000000080000780c */ /* 0x000fe40002784270 */
[----:B------:R-:W-:Y:S01]  /*6270*/  F2FP.BF16.F32.PACK_AB R78, RZ, R78 ;  /* 0x0000004eff4e723e */ /* 0x000fe200000010ff */
[----:B------:R-:W-:Y:S01]  /*6280*/  @P2 STG.E.U16 desc[UR54][R2.64+0xd0], R76 ;  /* 0x0000d04c02002986 */ /* 0x000fe2000c101536 */
[----:B------:R-:W-:Y:S02]  /*6290*/  ISETP.GT.AND P2, PT, R18, 0x71, PT ;  /* 0x000000711200780c */ /* 0x000fe40003f44270 */
[----:B------:R-:W-:Y:S01]  /*62a0*/  F2FP.BF16.F32.PACK_AB R79, RZ, R79 ;  /* 0x0000004fff4f723e */ /* 0x000fe200000010ff */
[----:B------:R-:W-:Y:S01]  /*62b0*/  @P6 STG.E.U16 desc[UR54][R2.64+0xd2], R77 ;  /* 0x0000d24d02006986 */ /* 0x000fe2000c101536 */
[----:B------:R-:W-:-:S02]  /*62c0*/  ISETP.GT.AND P6, PT, R0, 0x8, P5 ;  /* 0x000000080000780c */ /* 0x000fc40002fc4270 */
[----:B------:R-:W-:Y:S02]  /*62d0*/  ISETP.GT.AND P5, PT, R0, RZ, P3 ;  /* 0x000000ff0000720c */ /* 0x000fe40001fa4270 */
[----:B------:R-:W-:Y:S01]  /*62e0*/  F2FP.BF16.F32.PACK_AB R80, RZ, R80 ;  /* 0x00000050ff50723e */ /* 0x000fe200000010ff */
[----:B------:R-:W-:Y:S01]  /*62f0*/  @P4 STG.E.U16 desc[UR54][R4.64+0xd0], R78 ;  /* 0x0000d04e04004986 */ /* 0x000fe2000c101536 */
[C---:B------:R-:W-:Y:S02]  /*6300*/  ISETP.GT.AND P1, PT, R18.reuse, 0x78, PT ;  /* 0x000000781200780c */ /* 0x040fe40003f24270 */
[----:B------:R-:W-:Y:S02]  /*6310*/  ISETP.GT.AND P0, PT, R18, 0x79, PT ;  /* 0x000000791200780c */ /* 0x000fe40003f04270 */
[C---:B------:R-:W-:Y:S02]  /*6320*/  ISETP.GT.AND P4, PT, R0.reuse, RZ, P2 ;  /* 0x000000ff0000720c */ /* 0x040fe40001784270 */
[C---:B------:R-:W-:Y:S01]  /*6330*/  ISETP.GT.AND P3, PT, R0.reuse, 0x8, P3 ;  /* 0x000000080000780c */ /* 0x040fe20001f64270 */
[----:B------:R-:W-:Y:S01]  /*6340*/  @P6 STG.E.U16 desc[UR54][R4.64+0xd2], R79 ;  /* 0x0000d24f04006986 */ /* 0x000fe2000c101536 */
[----:B------:R-:W-:-:S02]  /*6350*/  ISETP.GT.AND P2, PT, R0, 0x8, P2 ;  /* 0x000000080000780c */ /* 0x000fc40001744270 */
[C---:B------:R-:W-:Y:S01]  /*6360*/  ISETP.GT.AND P6, PT, R0.reuse, RZ, P0 ;  /* 0x000000ff0000720c */ /* 0x040fe200007c4270 */
[----:B------:R-:W-:Y:S01]  /*6370*/  @P5 STG.E.U16 desc[UR54][R2.64+0xe0], R80 ;  /* 0x0000e05002005986 */ /* 0x000fe2000c101536 */
[C---:B------:R-:W-:Y:S02]  /*6380*/  ISETP.GT.AND P5, PT, R0.reuse, RZ, P1 ;  /* 0x000000ff0000720c */ /* 0x040fe40000fa4270 */
[C---:B------:R-:W-:Y:S02]  /*6390*/  ISETP.GT.AND P1, PT, R0.reuse, 0x8, P1 ;  /* 0x000000080000780c */ /* 0x040fe40000f24270 */
[----:B------:R-:W-:Y:S02]  /*63a0*/  F2FP.BF16.F32.PACK_AB R81, RZ, R81 ;  /* 0x00000051ff51723e */ /* 0x000fe400000010ff */
[----:B------:R-:W-:Y:S02]  /*63b0*/  F2FP.BF16.F32.PACK_AB R82, RZ, R82 ;  /* 0x00000052ff52723e */ /* 0x000fe400000010ff */
[----:B------:R-:W-:Y:S01]  /*63c0*/  F2FP.BF16.F32.PACK_AB R83, RZ, R83 ;  /* 0x00000053ff53723e */ /* 0x000fe200000010ff */
[----:B------:R-:W-:Y:S01]  /*63d0*/  @P4 STG.E.U16 desc[UR54][R2.64+0xe2], R81 ;  /* 0x0000e25102004986 */ /* 0x000fe2000c101536 */
[----:B------:R-:W-:-:S02]  /*63e0*/  ISETP.GT.AND P0, PT, R0, 0x8, P0 ;  /* 0x000000080000780c */ /* 0x000fc40000704270 */
[----:B------:R-:W-:Y:S01]  /*63f0*/  F2FP.BF16.F32.PACK_AB R84, RZ, R84 ;  /* 0x00000054ff54723e */ /* 0x000fe200000010ff */
[----:B------:R-:W-:Y:S01]  /*6400*/  @P3 STG.E.U16 desc[UR54][R4.64+0xe0], R82 ;  /* 0x0000e05204003986 */ /* 0x000fe2000c101536 */
[----:B------:R-:W-:Y:S02]  /*6410*/  F2FP.BF16.F32.PACK_AB R85, RZ, R85 ;  /* 0x00000055ff55723e */ /* 0x000fe400000010ff */
[----:B------:R-:W-:Y:S01]  /*6420*/  F2FP.BF16.F32.PACK_AB R86, RZ, R86 ;  /* 0x00000056ff56723e */ /* 0x000fe200000010ff */
[----:B------:R-:W-:Y:S01]  /*6430*/  @P2 STG.E.U16 desc[UR54][R4.64+0xe2], R83 ;  /* 0x0000e25304002986 */ /* 0x000fe2000c101536 */
[----:B------:R-:W-:-:S03]  /*6440*/  F2FP.BF16.F32.PACK_AB R87, RZ, R87 ;  /* 0x00000057ff57723e */ /* 0x000fc600000010ff */
[----:B------:R-:W-:Y:S04]  /*6450*/  @P5 STG.E.U16 desc[UR54][R2.64+0xf0], R84 ;  /* 0x0000f05402005986 */ /* 0x000fe8000c101536 */
[----:B------:R0:W-:Y:S02]  /*6460*/  @P6 STG.E.U16 desc[UR54][R2.64+0xf2], R85 ;  /* 0x0000f25502006986 */ /* 0x0001e4000c101536 */
[----:B0-----:R-:W-:Y:S02]  /*6470*/  @P1 IMAD.MOV.U32 R2, RZ, RZ, R4 ;  /* 0x000000ffff021224 */ /* 0x001fe400078e0004 */
[----:B------:R-:W-:-:S05]  /*6480*/  @P1 IMAD.MOV.U32 R3, RZ, RZ, R5 ;  /* 0x000000ffff031224 */ /* 0x000fca00078e0005 */
[----:B------:R0:W-:Y:S04]  /*6490*/  @P1 STG.E.U16 desc[UR54][R2.64+0xf0], R86 ;  /* 0x0000f05602001986 */ /* 0x0001e8000c101536 */
[----:B------:R0:W-:Y:S02]  /*64a0*/  @P0 STG.E.U16 desc[UR54][R4.64+0xf2], R87 ;  /* 0x0000f25704000986 */ /* 0x0001e4000c101536 */
.L_x_157:
[----:B------:R-:W-:Y:S05]  /*64b0*/  BSYNC B0 ;  /* 0x0000000000007941 */ /* 0x000fea0003800000 */
.L_x_31:
[----:B0-----:R-:W-:Y:S01]  /*64c0*/  IMAD.U32 R2, RZ, RZ, UR52 ;  /* 0x00000034ff027e24 */ /* 0x001fe2000f8e00ff */
[----:B------:R-:W-:Y:S01]  /*64d0*/  ULDC.64 UR4, c[0x0][0x650] ;  /* 0x0001940000047ab9 */ /* 0x000fe20000000a00 */
[----:B------:R-:W-:Y:S01]  /*64e0*/  IMAD.U32 R3, RZ, RZ, UR53 ;  /* 0x00000035ff037e24 */ /* 0x000fe2000f8e00ff */
[----:B------:R0:W-:Y:S01]  /*64f0*/  SYNCS.ARRIVE.TRANS64.A1T0 RZ, [R96+UR50], RZ ;  /* 0x000000ff60ff79a7 */ /* 0x0001e20008100032 */
[----:B------:R-:W-:Y:S01]  /*6500*/  PRMT R0, RZ, 0x7610, R0 ;  /* 0x00007610ff007816 */ /* 0x000fe20000000000 */
[----:B------:R-:W-:Y:S01]  /*6510*/  IMAD.MOV.U32 R18, RZ, RZ, -0x1 ;  /* 0xffffffffff127424 */ /* 0x000fe200078e00ff */
[----:B------:R-:W-:Y:S01]  /*6520*/  LEA R16, P0, R2, R16, 0x1 ;  /* 0x0000001002107211 */ /* 0x000fe200078008ff */
[----:B------:R-:W-:Y:S02]  /*6530*/  IMAD.MOV.U32 R2, RZ, RZ, -0x1 ;  /* 0xffffffffff027424 */ /* 0x000fe400078e00ff */
[----:B------:R-:W-:Y:S01]  /*6540*/  IMAD.MOV.U32 R19, RZ, RZ, -0x1 ;  /* 0xffffffffff137424 */ /* 0x000fe200078e00ff */
[----:B------:R-:W-:-:S02]  /*6550*/  IADD3.X R17, R17, UR41, RZ, P0, !PT ;  /* 0x0000002911117c10 */ /* 0x000fc400087fe4ff */
[----:B------:R-:W-:-:S04]  /*6560*/  ISETP.GE.U32.AND P0, PT, R16, UR4, PT ;  /* 0x0000000410007c0c */ /* 0x000fc8000bf06070 */
[----:B------:R-:W-:-:S13]  /*6570*/  ISETP.GE.U32.AND.EX P0, PT, R17, UR5, PT, P0 ;  /* 0x0000000511007c0c */ /* 0x000fda000bf06100 */
[----:B0-----:R-:W-:Y:S05]  /*6580*/  @P0 BRA `(.L_x_158) ;  /* 0x0000000400700947 */ /* 0x001fea0003800000 */
[----:B------:R-:W0:Y:S01]  /*6590*/  S2UR UR7, SR_CTAID.X ;  /* 0x00000000000779c3 */ /* 0x000e220000002500 */
[----:B------:R-:W-:Y:S01]  /*65a0*/  ULDC.64 UR4, c[0x0][0x628] ;  /* 0x00018a0000047ab9 */ /* 0x000fe20000000a00 */
[----:B------:R-:W-:Y:S01]  /*65b0*/  ULDC UR6, c[0x0][0x150] ;  /* 0x0000540000067ab9 */ /* 0x000fe20000000800 */
[----:B------:R-:W-:Y:S01]  /*65c0*/  ISETP.NE.U32.AND P0, PT, RZ, UR4, PT ;  /* 0x00000004ff007c0c */ /* 0x000fe2000bf05070 */
[----:B------:R-:W-:Y:S01]  /*65d0*/  ULDC UR15, c[0x0][0x630] ;  /* 0x00018c00000f7ab9 */ /* 0x000fe20000000800 */
[C---:B------:R-:W-:Y:S02]  /*65e0*/  R2UR UR17, R16.reuse ;  /* 0x00000000101172ca */ /* 0x040fe400000e0000 */
[----:B------:R-:W-:Y:S01]  /*65f0*/  ISETP.NE.AND.EX P0, PT, RZ, UR5, PT, P0 ;  /* 0x00000005ff007c0c */ /* 0x000fe2000bf05300 */
[----:B------:R-:W1:Y:S01]  /*6600*/  S2UR UR16, SR_CTAID.Y ;  /* 0x00000000001079c3 */ /* 0x000e620000002600 */
[----:B------:R-:W-:Y:S02]  /*6610*/  R2UR UR12, R16 ;  /* 0x00000000100c72ca */ /* 0x000fe400000e0000 */
[----:B------:R-:W-:-:S02]  /*6620*/  R2UR UR13, R17 ;  /* 0x00000000110d72ca */ /* 0x000fc400000e0000 */
[----:B0-----:R-:W-:-:S05]  /*6630*/  I2FP.F32.U32 R0, UR7 ;  /* 0x0000000700007c45 */ /* 0x001fca0008201000 */
[----:B------:R-:W-:Y:S01]  /*6640*/  FMUL R0, R0, UR6 ;  /* 0x0000000600007c20 */ /* 0x000fe20008400000 */
[----:B------:R-:W-:Y:S01]  /*6650*/  ULDC UR6, c[0x0][0x154] ;  /* 0x0000550000067ab9 */ /* 0x000fe20000000800 */
[----:B-1----:R-:W-:-:S04]  /*6660*/  I2FP.F32.U32 R2, UR16 ;  /* 0x0000001000027c45 */ /* 0x002fc80008201000 */
[----:B------:R-:W0:Y:S01]  /*6670*/  F2I.U32.TRUNC.NTZ R0, R0 ;  /* 0x0000000000007305 */ /* 0x000e22000020f000 */
[----:B------:R-:W-:Y:S01]  /*6680*/  FMUL R2, R2, UR6 ;  /* 0x0000000602027c20 */ /* 0x000fe20008400000 */
[----:B------:R-:W-:Y:S06]  /*6690*/  @!P0 BRA `(.L_x_159) ;  /* 0x0000000000308947 */ /* 0x000fec0003800000 */
        /* <DEDUP_REMOVED lines=12> */
.L_x_159:
[----:B------:R-:W-:Y:S01]  /*6760*/  USHF.R.U64 UR6, UR12, UR15, UR13 ;  /* 0x0000000f0c067299 */ /* 0x000fe2000800120d */
[----:B------:R-:W-:Y:S01]  /*6770*/  R2UR UR5, R17 ;  /* 0x00000000110572ca */ /* 0x000fe200000e0000 */
[----:B------:R-:W-:Y:S01]  /*6780*/  USHF.R.U32.HI UR4, URZ, UR15, UR13 ;  /* 0x0000000f3f047299 */ /* 0x000fe2000801160d */
[----:B------:R-:W1:Y:S01]  /*6790*/  F2I.U32.TRUNC.NTZ R2, R2 ;  /* 0x0000000200027305 */ /* 0x000e62000020f000 */
[----:B------:R-:W-:Y:S01]  /*67a0*/  UIADD3 UR9, UP0, URZ, -UR6, URZ ;  /* 0x800000063f097290 */ /* 0x000fe2000ff1e03f */
[----:B------:R-:W-:Y:S01]  /*67b0*/  ULDC.64 UR10, c[0x0][0x620] ;  /* 0x00018800000a7ab9 */ /* 0x000fe20000000a00 */
[----:B------:R-:W-:Y:S02]  /*67c0*/  ULDC UR14, c[0x0][0x608] ;  /* 0x00018200000e7ab9 */ /* 0x000fe40000000800 */
[----:B------:R-:W-:Y:S01]  /*67d0*/  UIADD3.X UR4, URZ, ~UR4, URZ, UP0, !UPT ;  /* 0x800000043f047290 */ /* 0x000fe200087fe43f */
[----:B------:R-:W-:Y:S01]  /*67e0*/  ULDC UR15, c[0x0][0x658] ;  /* 0x00019600000f7ab9 */ /* 0x000fe20000000800 */
[----:B------:R-:W-:-:S02]  /*67f0*/  ULDC UR12, c[0x0][0x144] ;  /* 0x00005100000c7ab9 */ /* 0x000fc40000000800 */
[----:B------:R-:W-:Y:S01]  /*6800*/  UIMAD UR8, UR4, UR10, URZ ;  /* 0x0000000a040872a4 */ /* 0x000fe2000f8e023f */
[----:B------:R-:W-:Y:S02]  /*6810*/  ULDC UR22, c[0x0][0x148] ;  /* 0x0000520000167ab9 */ /* 0x000fe40000000800 */
[----:B------:R-:W-:Y:S01]  /*6820*/  UMOV UR4, UR17 ;  /* 0x0000001100047c82 */ /* 0x000fe20008000000 */
[----:B------:R-:W-:Y:S02]  /*6830*/  UIMAD UR8, UR9, UR11, UR8 ;  /* 0x0000000b090872a4 */ /* 0x000fe4000f8e0208 */
[----:B------:R-:W-:Y:S01]  /*6840*/  UIMAD.WIDE.U32 UR4, UR9, UR10, UR4 ;  /* 0x0000000a090472a5 */ /* 0x000fe2000f8e0004 */
[----:B0-----:R-:W-:Y:S01]  /*6850*/  R2UR UR9, R0 ;  /* 0x00000000000972ca */ /* 0x001fe200000e0000 */
[----:B------:R-:W-:Y:S01]  /*6860*/  ULDC UR20, c[0x0][0x648] ;  /* 0x0001920000147ab9 */ /* 0x000fe20000000800 */
[----:B-1----:R-:W-:Y:S01]  /*6870*/  R2UR UR13, R2 ;  /* 0x00000000020d72ca */ /* 0x002fe200000e0000 */
[----:B------:R-:W-:Y:S01]  /*6880*/  UIADD3 UR8, UR5, UR8, URZ ;  /* 0x0000000805087290 */ /* 0x000fe2000fffe03f */
[----:B------:R-:W-:-:S02]  /*6890*/  ULDC UR21, c[0x0][0x638] ;  /* 0x00018e0000157ab9 */ /* 0x000fc40000000800 */
[----:B------:R-:W-:Y:S02]  /*68a0*/  ULDC UR5, c[0x0][0x618] ;  /* 0x0001860000057ab9 */ /* 0x000fe40000000800 */
[----:B------:R-:W-:Y:S02]  /*68b0*/  USHF.R.U64 UR10, UR4, UR5, UR8 ;  /* 0x00000005040a7299 */ /* 0x000fe40008001208 */
[----:B------:R-:W-:-:S03]  /*68c0*/  USHF.R.U32.HI UR8, URZ, UR5, UR8 ;  /* 0x000000053f087299 */ /* 0x000fc60008011608 */
[----:B------:R-:W-:Y:S01]  /*68d0*/  ULDC.64 UR4, c[0x0][0x640] ;  /* 0x0001900000047ab9 */ /* 0x000fe20000000a00 */
[----:B------:R-:W-:Y:S01]  /*68e0*/  USHF.R.U64 UR11, UR10, UR14, UR8 ;  /* 0x0000000e0a0b7299 */ /* 0x000fe20008001208 */
[----:B------:R-:W-:Y:S01]  /*68f0*/  ISETP.NE.U32.AND P0, PT, RZ, UR4, PT ;  /* 0x00000004ff007c0c */ /* 0x000fe2000bf05070 */
[----:B------:R-:W-:Y:S02]  /*6900*/  USHF.R.U32.HI UR8, URZ, UR14, UR8 ;  /* 0x0000000e3f087299 */ /* 0x000fe40008011608 */
[----:B------:R-:W-:Y:S01]  /*6910*/  UIADD3 UR9, -UR9, URZ, URZ ;  /* 0x0000003f09097290 */ /* 0x000fe2000fffe13f */
[----:B------:R-:W-:Y:S01]  /*6920*/  ISETP.NE.AND.EX P0, PT, RZ, UR5, PT, P0 ;  /* 0x00000005ff007c0c */ /* 0x000fe2000bf05300 */
[----:B------:R-:W-:Y:S02]  /*6930*/  USHF.R.U64 UR17, UR11, UR15, UR8 ;  /* 0x0000000f0b117299 */ /* 0x000fe40008001208 */
[----:B------:R-:W-:Y:S02]  /*6940*/  UIADD3 UR18, -UR13, URZ, URZ ;  /* 0x0000003f0d127290 */ /* 0x000fe4000fffe13f */
[----:B------:R-:W-:-:S02]  /*6950*/  USHF.R.U32.HI UR15, URZ, UR15, UR8 ;  /* 0x0000000f3f0f7299 */ /* 0x000fc40008011608 */
[----:B------:R-:W-:Y:S01]  /*6960*/  UIMAD UR19, UR12, UR9, UR7 ;  /* 0x000000090c1372a4 */ /* 0x000fe2000f8e0207 */
[----:B------:R-:W-:-:S05]  /*6970*/  UMOV UR14, UR17 ;  /* 0x00000011000e7c82 */ /* 0x000fca0008000000 */
[----:B------:R-:W-:Y:S06]  /*6980*/  @!P0 BRA `(.L_x_160) ;  /* 0x0000000000288947 */ /* 0x000fec0003800000 */
        /* <DEDUP_REMOVED lines=10> */
.L_x_160:
        /* <DEDUP_REMOVED lines=9> */
[----:B------:R-:W-:Y:S01]  /*6ac0*/  UIMAD UR5, UR7, UR21, UR17 ;  /* 0x00000015070572a4 */ /* 0x000fe2000f8e0211 */
[----:B------:R-:W-:Y:S02]  /*6ad0*/  ULDC UR8, c[0x0][0x600] ;  /* 0x0001800000087ab9 */ /* 0x000fe40000000800 */
[----:B------:R-:W-:Y:S01]  /*6ae0*/  ULDC UR7, c[0x0][0x610] ;  /* 0x0001840000077ab9 */ /* 0x000fe20000000800 */
[----:B------:R-:W-:Y:S02]  /*6af0*/  UIMAD UR5, UR5, UR8, UR10 ;  /* 0x00000008050572a4 */ /* 0x000fe4000f8e020a */
[----:B------:R-:W-:-:S04]  /*6b00*/  UIMAD UR4, UR4, UR7, UR19 ;  /* 0x00000007040472a4 */ /* 0x000fc8000f8e0213 */
[----:B------:R-:W-:Y:S02]  /*6b10*/  USEL UR7, UR5, UR4, !UP0 ;  /* 0x0000000405077287 */ /* 0x000fe4000c000000 */
[----:B------:R-:W-:-:S04]  /*6b20*/  USEL UR4, UR4, UR5, !UP0 ;  /* 0x0000000504047287 */ /* 0x000fc8000c000000 */
[----:B------:R-:W-:Y:S02]  /*6b30*/  IMAD.U32 R2, RZ, RZ, UR7 ;  /* 0x00000007ff027e24 */ /* 0x000fe4000f8e00ff */
[----:B------:R-:W-:-:S07]  /*6b40*/  IMAD.U32 R18, RZ, RZ, UR4 ;  /* 0x00000004ff127e24 */ /* 0x000fce000f8e00ff */
.L_x_158:
[----:B------:R-:W-:Y:S01]  /*6b50*/  UIADD3 UR45, UR36, UR45, URZ ;  /* 0x0000002d242d7290 */ /* 0x000fe2000fffe03f */
[----:B------:R-:W-:Y:S02]  /*6b60*/  LOP3.LUT P0, RZ, R0, 0xff, RZ, 0xc0, !PT ;  /* 0x000000ff00ff7812 */ /* 0x000fe4000780c0ff */
[----:B------:R-:W-:Y:S01]  /*6b70*/  LOP3.LUT R98, R98, 0x1, RZ, 0x3c, !PT ;  /* 0x0000000162627812 */ /* 0x000fe200078e3cff */
[----:B------:R-:W-:Y:S02]  /*6b80*/  USHF.R.U32.HI UR4, URZ, 0x2, UR45 ;  /* 0x000000023f047899 */ /* 0x000fe4000801162d */
[----:B------:R-:W-:Y:S02]  /*6b90*/  UISETP.GT.U32.AND UP0, UPT, UR45, 0x3, UPT ;  /* 0x000000032d00788c */ /* 0x000fe4000bf04070 */
[----:B------:R-:W-:Y:S02]  /*6ba0*/  ULOP3.LUT UR4, UR4, 0x1, URZ, 0xc0, !UPT ;  /* 0x0000000104047892 */ /* 0x000fe4000f8ec03f */
[----:B------:R-:W-:-:S02]  /*6bb0*/  UISETP.LT.U32.AND UP0, UPT, UR36, 0x4, UP0 ;  /* 0x000000042400788c */ /* 0x000fc40008701070 */
[----:B------:R-:W-:Y:S02]  /*6bc0*/  UISETP.NE.U32.AND UP1, UPT, UR4, 0x1, UPT ;  /* 0x000000010400788c */ /* 0x000fe4000bf25070 */
[----:B------:R-:W-:Y:S02]  /*6bd0*/  USEL UR5, URZ, 0x1, !UP0 ;  /* 0x000000013f057887 */ /* 0x000fe4000c000000 */
[----:B------:R-:W-:Y:S02]  /*6be0*/  UISETP.GT.U32.AND UP1, UPT, UR36, 0x3, !UP1 ;  /* 0x000000032400788c */ /* 0x000fe4000cf24070 */
[----:B------:R-:W-:Y:S02]  /*6bf0*/  ULOP3.LUT UR45, UR45, 0x3, URZ, 0xc0, !UPT ;  /* 0x000000032d2d7892 */ /* 0x000fe4000f8ec03f */
[----:B------:R-:W-:-:S04]  /*6c00*/  USEL UR4, URZ, 0x1, !UP1 ;  /* 0x000000013f047887 */ /* 0x000fc8000c800000 */
[----:B------:R-:W-:Y:S01]  /*6c10*/  ULOP3.LUT UR48, UR4, UR48, UR5, 0x96, !UPT ;  /* 0x0000003004307292 */ /* 0x000fe2000f8e9605 */
[----:B------:R-:W-:Y:S11]  /*6c20*/  @P0 BRA `(.L_x_161) ;  /* 0xffffffa8007c0947 */ /* 0x000ff6000383ffff */
[----:B------:R-:W-:Y:S05]  /*6c30*/  EXIT ;  /* 0x000000000000794d */ /* 0x000fea0003800000 */
.L_x_12:
[----:B------:R-:W-:-:S08]  /*6c40*/  ISETP.NE.AND P0, PT, RZ, UR8, PT ;  /* 0x00000008ff007c0c */ /* 0x000fd0000bf05270 */
[----:B-----5:R-:W0:-:S00]  /*6c50*/  USETMAXREG.DEALLOC.CTAPOOL 0x28 ;  /* 0x00000028000079c8 */ /* 0x020e0000080e0500 */
[----:B------:R-:W-:Y:S05]  /*6c60*/  @P0 EXIT ;  /* 0x000000000000094d */ /* 0x000fea0003800000 */
[----:B0-----:R-:W-:Y:S01]  /*6c70*/  LOP3.LUT P0, RZ, R0, 0xff, RZ, 0xc0, !PT ;  /* 0x000000ff00ff7812 */ /* 0x001fe2000780c0ff */
[----:B------:R-:W-:Y:S02]  /*6c80*/  IMAD.MOV.U32 R8, RZ, RZ, 0x1 ;  /* 0x00000001ff087424 */ /* 0x000fe400078e00ff */
[----:B------:R-:W-:-:S10]  /*6c90*/  IMAD.MOV.U32 R0, RZ, RZ, RZ ;  /* 0x000000ffff007224 */ /* 0x000fd400078e00ff */
[----:B------:R-:W-:Y:S05]  /*6ca0*/  @!P0 BRA `(.L_x_162) ;  /* 0x0000000c00448947 */ /* 0x000fea0003800000 */
[----:B------:R-:W-:Y:S01]  /*6cb0*/  LOP3.LUT P0, RZ, R4, 0x1f, RZ, 0xc0, !PT ;  /* 0x0000001f04ff7812 */ /* 0x000fe2000780c0ff */
[----:B------:R-:W-:Y:S01]  /*6cc0*/  ULDC UR5, c[0x0][0x658] ;  /* 0x0001960000057ab9 */ /* 0x000fe20000000800 */
[----:B------:R-:W-:Y:S01]  /*6cd0*/  UMOV UR6, 0xffffffff ;  /* 0xffffffff00067882 */ /* 0x000fe20000000000 */
[----:B------:R-:W-:Y:S01]  /*6ce0*/  BSSY B0, `(.L_x_162) ;  /* 0x00000cd000007945 */ /* 0x000fe20003800000 */
[----:B------:R-:W-:Y:S01]  /*6cf0*/  USHF.L.U32 UR6, UR6, UR5, URZ ;  /* 0x0000000506067299 */ /* 0x000fe2000800063f */
[C---:B------:R-:W-:Y:S01]  /*6d00*/  ISETP.NE.AND P3, PT, R3.reuse, RZ, PT ;  /* 0x000000ff0300720c */ /* 0x040fe20003f65270 */
[----:B------:R-:W-:Y:S01]  /*6d10*/  IMAD.MOV.U32 R9, RZ, RZ, 0x1 ;  /* 0x00000001ff097424 */ /* 0x000fe200078e00ff */
[----:B------:R-:W-:Y:S01]  /*6d20*/  ISETP.NE.OR P0, PT, R3, RZ, !P0 ;  /* 0x000000ff0300720c */ /* 0x000fe20004705670 */
[----:B------:R-:W-:Y:S01]  /*6d30*/  IMAD.MOV.U32 R8, RZ, RZ, 0x1 ;  /* 0x00000001ff087424 */ /* 0x000fe200078e00ff */
[----:B------:R-:W-:Y:S01]  /*6d40*/  ULDC UR4, c[0x0][0x600] ;  /* 0x0001800000047ab9 */ /* 0x000fe20000000800 */
[----:B------:R-:W-:Y:S01]  /*6d50*/  IMAD.MOV.U32 R0, RZ, RZ, RZ ;  /* 0x000000ffff007224 */ /* 0x000fe200078e00ff */
[----:B------:R-:W-:Y:S01]  /*6d60*/  UMOV UR7, 0x1 ;  /* 0x0000000100077882 */ /* 0x000fe20000000000 */
[----:B------:R-:W-:-:S02]  /*6d70*/  UIADD3 UR21, UR37, 0x1, URZ ;  /* 0x0000000125157890 */ /* 0x000fc4000fffe03f */
[----:B------:R-:W-:Y:S02]  /*6d80*/  ULOP3.LUT UR13, UR40, 0x2, URZ, 0xfc, !UPT ;  /* 0x00000002280d7892 */ /* 0x000fe4000f8efc3f */
[----:B------:R-:W-:Y:S02]  /*6d90*/  UIADD3 UR4, UR4, -0x1, URZ ;  /* 0xffffffff04047890 */ /* 0x000fe4000fffe03f */
[----:B------:R-:W-:Y:S02]  /*6da0*/  USHF.L.U32 UR5, UR7, UR5, URZ ;  /* 0x0000000507057299 */ /* 0x000fe4000800063f */
[----:B------:R-:W-:Y:S01]  /*6db0*/  ULOP3.LUT UR6, URZ, UR6, URZ, 0x33, !UPT ;  /* 0x000000063f067292 */ /* 0x000fe2000f8e333f */
[----:B------:R-:W-:-:S11]  /*6dc0*/  ULDC.64 UR30, c[0x0][0x198] ;  /* 0x00006600001e7ab9 */ /* 0x000fd60000000a00 */
.L_x_174:
[----:B------:R-:W-:-:S03]  /*6dd0*/  UMOV UR7, 0xffffffff ;  /* 0xffffffff00077882 */ /* 0x000fc60000000000 */
[----:B------:R-:W-:Y:S05]  /*6de0*/  BRA.DIV UR7, `(.L_x_163) ;  /* 0x00000012070c7947 */ /* 0x000fea000b800000 */
[----:B------:R-:W-:-:S13]  /*6df0*/  ELECT P6, URZ, PT ;  /* 0x00000000003f782f */ /* 0x000fda00038c0000 */
.L_x_187:
[----:B------:R-:W0:Y:S01]  /*6e00*/  LDC R3, c[0x0][0x28c] ;  /* 0x0000a300ff037b82 */ /* 0x000e220000000800 */
[----:B------:R-:W-:Y:S01]  /*6e10*/  BSSY B1, `(.L_x_164) ;  /* 0x0000044000017945 */ /* 0x000fe20003800000 */
[----:B0-----:R-:W-:-:S13]  /*6e20*/  ISETP.LT.OR P6, PT, R3, 0x1, !P6 ;  /* 0x000000010300780c */ /* 0x001fda00077c1670 */
[----:B------:R-:W-:Y:S05]  /*6e30*/  @P6 BRA `(.L_x_165) ;  /* 0x0000000400046947 */ /* 0x000fea0003800000 */
[----:B------:R-:W-:Y:S02]  /*6e40*/  IMAD.SHL.U32 R6, R2, 0x80, RZ ;  /* 0x0000008002067824 */ /* 0x000fe400078e00ff */
[----:B------:R-:W-:Y:S02]  /*6e50*/  IMAD.SHL.U32 R18, R18, 0x40, RZ ;  /* 0x0000004012127824 */ /* 0x000fe400078e00ff */
[----:B------:R-:W-:Y:S02]  /*6e60*/  IMAD.MOV.U32 R11, RZ, RZ, RZ ;  /* 0x000000ffff0b7224 */ /* 0x000fe400078e00ff */
[----:B------:R-:W-:Y:S02]  /*6e70*/  IMAD.U32 R12, RZ, RZ, UR21 ;  /* 0x00000015ff0c7e24 */ /* 0x000fe4000f8e00ff */
[----:B------:R-:W-:Y:S02]  /*6e80*/  IMAD.MOV.U32 R2, RZ, RZ, R8 ;  /* 0x000000ffff027224 */ /* 0x000fe400078e0008 */
[----:B------:R-:W-:-:S07]  /*6e90*/  IMAD.MOV.U32 R3, RZ, RZ, R0 ;  /* 0x000000ffff037224 */ /* 0x000fce00078e0000 */
.L_x_169:
[----:B------:R-:W0:Y:S01]  /*6ea0*/  S2R R5, SR_CgaCtaId ;  /* 0x0000000000057919 */ /* 0x000e220000008800 */
[----:B------:R-:W-:-:S04]  /*6eb0*/  MOV R4, 0x400 ;  /* 0x0000040000047802 */ /* 0x000fc80000000f00 */
[----:B0-----:R-:W-:Y:S02]  /*6ec0*/  LEA R10, R5, R4, 0x18 ;  /* 0x00000004050a7211 */ /* 0x001fe400078ec0ff */
[----:B------:R-:W-:Y:S01]  /*6ed0*/  SHF.L.U32 R4, R2, 0x1f, RZ ;  /* 0x0000001f02047819 */ /* 0x000fe200000006ff */
[----:B------:R-:W0:Y:S02]  /*6ee0*/  @!P3 LDC R5, c[0x0][0x500] ;  /* 0x00014000ff05bb82 */ /* 0x000e240000000800 */
[----:B------:R-:W-:-:S04]  /*6ef0*/  IMAD R7, R3, 0x8, R10 ;  /* 0x0000000803077824 */ /* 0x000fc800078e020a */
[----:B------:R-:W1:Y:S02]  /*6f00*/  SYNCS.PHASECHK.TRANS64.TRYWAIT P1, [R7+URZ+0x20], R4 ;  /* 0x00002004070075a7 */ /* 0x000e64000802017f */
[----:B-1----:R-:W-:Y:S05]  /*6f10*/  @!P1 BRA `(.L_x_166) ;  /* 0x0000000c00e09947 */ /* 0x002fea0003800000 */
.L_x_188:
[----:B------:R-:W-:Y:S01]  /*6f20*/  UPRMT UR7, UR13, 0x9910, URZ ;  /* 0x000099100d077896 */ /* 0x000fe2000800003f */
[----:B0-----:R0:W-:Y:S03]  /*6f30*/  @!P3 SYNCS.ARRIVE.TRANS64 RZ, [R7+URZ], R5 ;  /* 0x0000000507ffb9a7 */ /* 0x0011e6000800003f */
[----:B------:R-:W-:-:S06]  /*6f40*/  UISETP.NE.AND UP0, UPT, UR7, 0x2, UPT ;  /* 0x000000020700788c */ /* 0x000fcc000bf05270 */
[----:B------:R-:W-:-:S13]  /*6f50*/  PLOP3.LUT P1, PT, PT, PT, UP0, 0x80, 0x0 ;  /* 0x000000000000781c */ /* 0x000fda0003f2f008 */
[----:B0-----:R-:W-:Y:S05]  /*6f60*/  @P1 BRA `(.L_x_167) ;  /* 0x0000000000041947 */ /* 0x001fea0003800000 */
[----:B------:R-:W-:Y:S01]  /*6f70*/  BPT.TRAP 0x1 ;  /* 0x000000040000795c */ /* 0x000fe20000300000 */
.L_x_167:
[----:B------:R-:W-:Y:S05]  /*6f80*/  @P0 BRA `(.L_x_168) ;  /* 0x0000000000040947 */ /* 0x000fea0003800000 */
[----:B------:R-:W-:Y:S01]  /*6f90*/  BPT.TRAP 0x1 ;  /* 0x000000040000795c */ /* 0x000fe20000300000 */
.L_x_168:
[--C-:B-1----:R-:W-:Y:S01]  /*6fa0*/  IMAD R4, R3, 0x4000, R10.reuse ;  /* 0x0000400003047824 */ /* 0x102fe200078e020a */
[----:B------:R-:W-:Y:S01]  /*6fb0*/  R2UR UR34, R11 ;  /* 0x000000000b2272ca */ /* 0x000fe200000e0000 */
[----:B------:R-:W-:Y:S01]  /*6fc0*/  IMAD R10, R3, 0x8000, R10 ;  /* 0x00008000030a7824 */ /* 0x000fe200078e020a */
[----:B------:R-:W-:Y:S01]  /*6fd0*/  R2UR UR33, R7 ;  /* 0x00000000072172ca */ /* 0x000fe200000e0000 */
[----:B------:R-:W-:Y:S01]  /*6fe0*/  VIADD R12, R12, 0xffffffff ;  /* 0xffffffff0c0c7836 */ /* 0x000fe20000000000 */
[----:B------:R-:W-:Y:S01]  /*6ff0*/  R2UR UR24, R4 ;  /* 0x00000000041872ca */ /* 0x000fe200000e0000 */
[----:B------:R-:W-:Y:S01]  /*7000*/  UIADD3 UR14, UP0, UR30, 0xf0, URZ ;  /* 0x000000f01e0e7890 */ /* 0x000fe2000ff1e03f */
[----:B------:R-:W-:Y:S01]  /*7010*/  R2UR UR8, R10 ;  /* 0x000000000a0872ca */ /* 0x000fe200000e0000 */
[----:B------:R-:W-:Y:S01]  /*7020*/  UIADD3 UR42, UP1, UR30, 0x1f0, URZ ;  /* 0x000001f01e2a7890 */ /* 0x000fe2000ff3e03f */
[----:B------:R-:W-:Y:S01]  /*7030*/  R2UR UR36, R19 ;  /* 0x00000000132472ca */ /* 0x000fe200000e0000 */
[----:B------:R-:W-:Y:S01]  /*7040*/  UIADD3.X UR15, URZ, UR31, URZ, UP0, !UPT ;  /* 0x0000001f3f0f7290 */ /* 0x000fe200087fe43f */
[----:B------:R-:W-:Y:S01]  /*7050*/  R2UR UR35, R18 ;  /* 0x00000000122372ca */ /* 0x000fe200000e0000 */
[----:B------:R-:W-:Y:S01]  /*7060*/  UIADD3.X UR43, URZ, UR31, URZ, UP1, !UPT ;  /* 0x0000001f3f2b7290 */ /* 0x000fe20008ffe43f */
[----:B------:R-:W-:Y:S01]  /*7070*/  R2UR UR19, R6 ;  /* 0x00000000061372ca */ /* 0x000fe200000e0000 */
[----:B------:R-:W-:Y:S01]  /*7080*/  UIADD3 UR26, UR34, 0x40, URZ ;  /* 0x00000040221a7890 */ /* 0x000fe2000fffe03f */
[----:B------:R-:W-:Y:S01]  /*7090*/  ISETP.GT.AND P2, PT, R12, 0x1, PT ;  /* 0x000000010c00780c */ /* 0x000fe20003f44270 */
[----:B------:R-:W-:Y:S01]  /*70a0*/  VIADD R3, R3, 0x1 ;  /* 0x0000000103037836 */ /* 0x000fe20000000000 */
[----:B------:R-:W-:Y:S01]  /*70b0*/  UMOV UR22, 0x0 ;  /* 0x0000000000167882 */ /* 0x000fe20000000000 */
[----:B------:R-:W-:Y:S01]  /*70c0*/  UIADD3 UR32, UR24, 0x180, URZ ;  /* 0x0000018018207890 */ /* 0x000fe2000fffe03f */
[----:B------:R-:W-:Y:S01]  /*70d0*/  VIADD R11, R11, 0x80 ;  /* 0x000000800b0b7836 */ /* 0x000fe20000000000 */
[----:B------:R-:W-:Y:S01]  /*70e0*/  UIADD3 UR24, UR24, 0x2180, URZ ;  /* 0x0000218018187890 */ /* 0x000fe2000fffe03f */
[----:B------:R-:W-:Y:S01]  /*70f0*/  ISETP.NE.AND P1, PT, R3, 0x4, PT ;  /* 0x000000040300780c */ /* 0x000fe20003f25270 */
[----:B------:R-:W-:-:S02]  /*7100*/  UIADD3 UR16, UR8, 0x10180, URZ ;  /* 0x0001018008107890 */ /* 0x000fc4000fffe03f */
[----:B------:R-:W-:Y:S01]  /*7110*/  UIADD3 UR8, UR8, 0x14180, URZ ;  /* 0x0001418008087890 */ /* 0x000fe2000fffe03f */
[----:B------:R-:W-:Y:S01]  /*7120*/  SEL R5, RZ, 0x1, P1 ;  /* 0x00000001ff057807 */ /* 0x000fe20000800000 */
[----:B------:R-:W-:Y:S01]  /*7130*/  UMOV UR23, 0x10000000 ;  /* 0x1000000000177882 */ /* 0x000fe20000000000 */
[----:B------:R-:W-:Y:S01]  /*7140*/  UMOV UR25, UR33 ;  /* 0x0000002100197c82 */ /* 0x000fe20008000000 */
[----:B------:R-:W-:Y:S01]  /*7150*/  UMOV UR28, UR36 ;  /* 0x00000024001c7c82 */ /* 0x000fe20008000000 */
[----:B------:R-:W-:Y:S01]  /*7160*/  UMOV UR27, UR35 ;  /* 0x00000023001b7c82 */ /* 0x000fe20008000000 */
[----:B------:R-:W-:Y:S01]  /*7170*/  UMOV UR17, UR33 ;  /* 0x0000002100117c82 */ /* 0x000fe20008000000 */
[----:B------:R-:W-:Y:S01]  /*7180*/  UMOV UR18, UR34 ;  /* 0x0000002200127c82 */ /* 0x000fe20008000000 */
[----:B------:R-:W-:Y:S01]  /*7190*/  UMOV UR20, UR36 ;  /* 0x0000002400147c82 */ /* 0x000fe20008000000 */
[----:B------:R0:W-:Y:S01]  /*71a0*/  UTMALDG.3D [UR32], [UR14], desc[UR22] ;  /* 0x000016200e0075b4 */ /* 0x0001e20008011000 */
[----:B------:R-:W-:Y:S01]  /*71b0*/  UMOV UR9, UR33 ;  /* 0x0000002100097c82 */ /* 0x000fe20008000000 */
[----:B------:R-:W-:Y:S01]  /*71c0*/  UMOV UR11, UR19 ;  /* 0x00000013000b7c82 */ /* 0x000fe20008000000 */
[----:B------:R-:W-:Y:S01]  /*71d0*/  UMOV UR12, UR36 ;  /* 0x00000024000c7c82 */ /* 0x000fe20008000000 */
[----:B------:R-:W-:Y:S01]  /*71e0*/  UMOV UR10, UR26 ;  /* 0x0000001a000a7c82 */ /* 0x000fe20008000000 */
[----:B------:R-:W-:-:S02]  /*71f0*/  LOP3.LUT R2, R2, R5, RZ, 0x3c, !PT ;  /* 0x0000000502027212 */ /* 0x000fc400078e3cff */
[----:B------:R-:W-:Y:S01]  /*7200*/  SEL R3, R3, RZ, P1 ;  /* 0x000000ff03037207 */ /* 0x000fe20000800000 */
[----:B------:R0:W-:Y:S01]  /*7210*/  UTMALDG.3D [UR24], [UR14], desc[UR22] ;  /* 0x000016180e0075b4 */ /* 0x0001e20008011000 */
[----:B------:R0:W-:Y:S01]  /*7220*/  UTMALDG.3D [UR16], [UR42], desc[UR22] ;  /* 0x000016102a0075b4 */ /* 0x0001e20008011000 */
[----:B------:R0:W-:Y:S02]  /*7230*/  UTMALDG.3D [UR8], [UR42], desc[UR22] ;  /* 0x000016082a0075b4 */ /* 0x0001e40008011000 */
[----:B0-----:R-:W-:Y:S05]  /*7240*/  @P2 BRA `(.L_x_169) ;  /* 0xfffffffc00142947 */ /* 0x001fea000383ffff */
.L_x_165:
[----:B------:R-:W-:Y:S05]  /*7250*/  BSYNC B1 ;  /* 0x0000000000017941 */ /* 0x000fea0003800000 */
.L_x_164:
[----:B------:R-:W-:Y:S01]  /*7260*/  LOP3.LUT P4, RZ, R9, 0xff, RZ, 0xc0, !PT ;  /* 0x000000ff09ff7812 */ /* 0x000fe2000788c0ff */
[----:B------:R-:W-:Y:S01]  /*7270*/  VIADD R0, R0, UR37 ;  /* 0x0000002500007c36 */ /* 0x000fe20008000000 */
[----:B------:R-:W-:Y:S01]  /*7280*/  ULDC.64 UR8, c[0x0][0x650] ;  /* 0x0001940000087ab9 */ /* 0x000fe20000000a00 */
[----:B------:R-:W-:Y:S01]  /*7290*/  BSSY B1, `(.L_x_170) ;  /* 0x000006f000017945 */ /* 0x000fe20003800000 */
[----:B------:R-:W-:Y:S01]  /*72a0*/  IMAD.MOV.U32 R18, RZ, RZ, -0x1 ;  /* 0xffffffffff127424 */ /* 0x000fe200078e00ff */
[----:B------:R-:W-:Y:S01]  /*72b0*/  PRMT R9, RZ, 0x7610, R9 ;  /* 0x00007610ff097816 */ /* 0x000fe20000000009 */
[----:B------:R-:W-:Y:S01]  /*72c0*/  IMAD.MOV.U32 R19, RZ, RZ, -0x1 ;  /* 0xffffffffff137424 */ /* 0x000fe200078e00ff */
[C---:B------:R-:W-:Y:S02]  /*72d0*/  ISETP.GT.U32.AND P1, PT, R0.reuse, 0x3, PT ;  /* 0x000000030000780c */ /* 0x040fe40003f24070 */
[----:B------:R-:W-:Y:S02]  /*72e0*/  SHF.R.U32.HI R2, RZ, 0x2, R0 ;  /* 0x00000002ff027819 */ /* 0x000fe40000011600 */
[----:B------:R-:W-:-:S02]  /*72f0*/  LOP3.LUT R0, R0, 0x3, RZ, 0xc0, !PT ;  /* 0x0000000300007812 */ /* 0x000fc400078ec0ff */
[----:B------:R-:W0:Y:S01]  /*7300*/  @P4 S2R R4, SR_CgaCtaId ;  /* 0x0000000000044919 */ /* 0x000e220000008800 */
[----:B------:R-:W-:Y:S02]  /*7310*/  @P4 MOV R3, 0x400 ;  /* 0x0000040000034802 */ /* 0x000fe40000000f00 */
[----:B------:R-:W-:-:S04]  /*7320*/  LOP3.LUT R2, R2, 0x1, RZ, 0xc0, !PT ;  /* 0x0000000102027812 */ /* 0x000fc800078ec0ff */
[----:B------:R-:W-:Y:S02]  /*7330*/  ISETP.NE.U32.AND P2, PT, R2, 0x1, PT ;  /* 0x000000010200780c */ /* 0x000fe40003f45070 */
[----:B0-----:R-:W-:Y:S01]  /*7340*/  @P4 LEA R3, R4, R3, 0x18 ;  /* 0x0000000304034211 */ /* 0x001fe200078ec0ff */
[----:B------:R-:W-:-:S03]  /*7350*/  IMAD.U32 R4, RZ, RZ, UR37 ;  /* 0x00000025ff047e24 */ /* 0x000fc6000f8e00ff */
[----:B------:R0:W-:Y:S01]  /*7360*/  @P4 SYNCS.ARRIVE.TRANS64.A1T0 RZ, [R3+URZ+0x78], RZ ;  /* 0x000078ff03ff49a7 */ /* 0x0001e2000810003f */
[----:B------:R-:W-:Y:S02]  /*7370*/  IADD3 R16, P4, R16, UR52, RZ ;  /* 0x0000003410107c10 */ /* 0x000fe4000ff9e0ff */
[----:B------:R-:W-:Y:S02]  /*7380*/  ISETP.LT.U32.AND P1, PT, R4, 0x4, P1 ;  /* 0x000000040400780c */ /* 0x000fe40000f21070 */
[----:B------:R-:W-:Y:S02]  /*7390*/  IADD3.X R17, R17, UR39, RZ, P4, !PT ;  /* 0x0000002711117c10 */ /* 0x000fe4000a7fe4ff */
[----:B------:R-:W-:Y:S02]  /*73a0*/  ISETP.GE.U32.AND P4, PT, R16, UR8, PT ;  /* 0x0000000810007c0c */ /* 0x000fe4000bf86070 */
[----:B0-----:R-:W-:Y:S02]  /*73b0*/  SEL R3, RZ, 0x1, !P1 ;  /* 0x00000001ff037807 */ /* 0x001fe40004800000 */
[----:B------:R-:W-:-:S02]  /*73c0*/  ISETP.GE.U32.AND.EX P1, PT, R17, UR9, PT, P4 ;  /* 0x0000000911007c0c */ /* 0x000fc4000bf26140 */
[----:B------:R-:W-:-:S04]  /*73d0*/  ISETP.GT.U32.AND P2, PT, R4, 0x3, !P2 ;  /* 0x000000030400780c */ /* 0x000fc80005744070 */
[----:B------:R-:W-:-:S04]  /*73e0*/  SEL R2, RZ, 0x1, !P2 ;  /* 0x00000001ff027807 */ /* 0x000fc80005000000 */
[--C-:B------:R-:W-:Y:S01]  /*73f0*/  LOP3.LUT R8, R2, R8, R3.reuse, 0x96, !PT ;  /* 0x0000000802087212 */ /* 0x100fe200078e9603 */
[----:B------:R-:W-:Y:S01]  /*7400*/  IMAD.MOV.U32 R2, RZ, RZ, -0x1 ;  /* 0xffffffffff027424 */ /* 0x000fe200078e00ff */
[----:B------:R-:W-:Y:S01]  /*7410*/  PRMT R3, RZ, 0x7610, R3 ;  /* 0x00007610ff037816 */ /* 0x000fe20000000003 */
[----:B------:R-:W-:Y:S06]  /*7420*/  @P1 BRA `(.L_x_171) ;  /* 0x0000000400541947 */ /* 0x000fec0003800000 */
[----:B------:R-:W0:Y:S01]  /*7430*/  S2UR UR7, SR_CTAID.X ;  /* 0x00000000000779c3 */ /* 0x000e220000002500 */
[----:B------:R-:W-:Y:S01]  /*7440*/  ULDC.64 UR8, c[0x0][0x628] ;  /* 0x00018a0000087ab9 */ /* 0x000fe20000000a00 */
[----:B------:R-:W-:Y:S01]  /*7450*/  ULDC UR10, c[0x0][0x150] ;  /* 0x00005400000a7ab9 */ /* 0x000fe20000000800 */
[----:B------:R-:W-:Y:S01]  /*7460*/  ISETP.NE.U32.AND P1, PT, RZ, UR8, PT ;  /* 0x00000008ff007c0c */ /* 0x000fe2000bf25070 */
[----:B------:R-:W-:Y:S01]  /*7470*/  ULDC UR11, c[0x0][0x630] ;  /* 0x00018c00000b7ab9 */ /* 0x000fe20000000800 */
[----:B------:R-:W-:Y:S01]  /*7480*/  ULDC UR14, c[0x0][0x154] ;  /* 0x00005500000e7ab9 */ /* 0x000fe20000000800 */
[----:B------:R-:W-:Y:S01]  /*7490*/  IMAD.MOV.U32 R2, RZ, RZ, R16 ;  /* 0x000000ffff027224 */ /* 0x000fe200078e0010 */
[----:B------:R-:W-:Y:S01]  /*74a0*/  ISETP.NE.AND.EX P1, PT, RZ, UR9, PT, P1 ;  /* 0x00000009ff007c0c */ /* 0x000fe2000bf25310 */
[----:B------:R-:W1:Y:S01]  /*74b0*/  S2UR UR12, SR_CTAID.Y ;  /* 0x00000000000c79c3 */ /* 0x000e620000002600 */
[----:B0-----:R-:W-:-:S05]  /*74c0*/  I2FP.F32.U32 R3, UR7 ;  /* 0x0000000700037c45 */ /* 0x001fca0008201000 */
[----:B------:R-:W-:Y:S01]  /*74d0*/  FMUL R10, R3, UR10 ;  /* 0x0000000a030a7c20 */ /* 0x000fe20008400000 */
[----:B------:R-:W-:-:S05]  /*74e0*/  IMAD.MOV.U32 R3, RZ, RZ, R17 ;  /* 0x000000ffff037224 */ /* 0x000fca00078e0011 */
[----:B------:R-:W-:Y:S05]  /*74f0*/  @!P1 BRA `(.L_x_172) ;  /* 0x0000000000289947 */ /* 0x000fea0003800000 */
[----:B------:R-:W-:Y:S02]  /*7500*/  ULDC UR10, c[0x0][0x634] ;  /* 0x00018d00000a7ab9 */ /* 0x000fe40000000800 */
[----:B------:R-:W-:-:S05]  /*7510*/  IADD3 R7, P1, R16, UR10, RZ ;  /* 0x0000000a10077c10 */ /* 0x000fca000ff3e0ff */
[----:B------:R-:W-:-:S04]  /*7520*/  IMAD.X R11, RZ, RZ, R17, P1 ;  /* 0x000000ffff0b7224 */ /* 0x000fc800008e0611 */
[----:B------:R-:W-:-:S04]  /*7530*/  IMAD.WIDE.U32 R4, R11, UR8, RZ ;  /* 0x000000080b047c25 */ /* 0x000fc8000f8e00ff */
[----:B------:R-:W-:-:S04]  /*7540*/  IMAD.WIDE.U32 R4, P1, R7, UR9, R4 ;  /* 0x0000000907047c25 */ /* 0x000fc8000f820004 */
[----:B------:R-:W-:-:S04]  /*7550*/  IMAD.WIDE.U32 R6, R7, UR8, RZ ;  /* 0x0000000807067c25 */ /* 0x000fc8000f8e00ff */
[----:B------:R-:W-:Y:S01]  /*7560*/  IMAD.X R3, RZ, RZ, RZ, P1 ;  /* 0x000000ffff037224 */ /* 0x000fe200008e06ff */
[----:B------:R-:W-:Y:S01]  /*7570*/  IADD3 RZ, P1, R7, R4, RZ ;  /* 0x0000000407ff7210 */ /* 0x000fe20007f3e0ff */
[----:B------:R-:W-:-:S04]  /*7580*/  IMAD.MOV.U32 R2, RZ, RZ, R5 ;  /* 0x000000ffff027224 */ /* 0x000fc800078e0005 */
[----:B------:R-:W-:-:S08]  /*7590*/  IMAD.WIDE.U32.X R2, R11, UR9, R2, P1 ;  /* 0x000000090b027c25 */ /* 0x000fd000088e0402 */
.L_x_172:
[--C-:B------:R-:W-:Y:S01]  /*75a0*/  SHF.R.U64 R19, R2, UR11, R3.reuse ;  /* 0x0000000b02137c19 */ /* 0x100fe20008001203 */
[----:B------:R-:W0:Y:S01]  /*75b0*/  F2I.U32.TRUNC.NTZ R10, R10 ;  /* 0x0000000a000a7305 */ /* 0x000e22000020f000 */
[----:B------:R-:W-:Y:S01]  /*75c0*/  SHF.R.U32.HI R2, RZ, UR11, R3 ;  /* 0x0000000bff027c19 */ /* 0x000fe20008011603 */
[----:B------:R-:W-:Y:S01]  /*75d0*/  ULDC.64 UR8, c[0x0][0x620] ;  /* 0x0001880000087ab9 */ /* 0x000fe20000000a00 */
[----:B------:R-:W-:Y:S01]  /*75e0*/  IADD3 R5, P1, RZ, -R19, RZ ;  /* 0x80000013ff057210 */ /* 0x000fe20007f3e0ff */
[----:B------:R-:W2:Y:S01]  /*75f0*/  LDC R15, c[0x0][0x610] ;  /* 0x00018400ff0f7b82 */ /* 0x000ea20000000800 */
[----:B-1----:R-:W-:Y:S01]  /*7600*/  I2FP.F32.U32 R4, UR12 ;  /* 0x0000000c00047c45 */ /* 0x002fe20008201000 */
[----:B------:R-:W-:Y:S01]  /*7610*/  ULDC UR11, c[0x0][0x658] ;  /* 0x00019600000b7ab9 */ /* 0x000fe20000000800 */
[----:B------:R-:W-:Y:S01]  /*7620*/  ULDC UR16, c[0x0][0x648] ;  /* 0x0001920000107ab9 */ /* 0x000fe20000000800 */
[----:B------:R-:W-:Y:S02]  /*7630*/  IMAD.X R2, RZ, RZ, ~R2, P1 ;  /* 0x000000ffff027224 */ /* 0x000fe400008e0e02 */
[----:B------:R-:W-:Y:S01]  /*7640*/  FMUL R6, R4, UR14 ;  /* 0x0000000e04067c20 */ /* 0x000fe20008400000 */
[----:B------:R-:W-:Y:S01]  /*7650*/  ULDC.64 UR14, c[0x0][0x640] ;  /* 0x00019000000e7ab9 */ /* 0x000fe20000000a00 */
[----:B------:R-:W-:Y:S01]  /*7660*/  IMAD R4, R2, UR8, RZ ;  /* 0x0000000802047c24 */ /* 0x000fe2000f8e02ff */
[----:B------:R-:W-:Y:S01]  /*7670*/  ISETP.NE.U32.AND P1, PT, RZ, UR14, PT ;  /* 0x0000000eff007c0c */ /* 0x000fe2000bf25070 */
[C---:B------:R-:W-:Y:S01]  /*7680*/  IMAD.WIDE.U32 R2, R5.reuse, UR8, R16 ;  /* 0x0000000805027c25 */ /* 0x040fe2000f8e0010 */
[----:B0-----:R-:W-:Y:S01]  /*7690*/  R2UR UR8, R10 ;  /* 0x000000000a0872ca */ /* 0x001fe200000e0000 */
[----:B------:R-:W0:Y:S01]  /*76a0*/  F2I.U32.TRUNC.NTZ R6, R6 ;  /* 0x0000000600067305 */ /* 0x000e22000020f000 */
[----:B------:R-:W-:Y:S01]  /*76b0*/  ISETP.NE.AND.EX P1, PT, RZ, UR15, PT, P1 ;  /* 0x0000000fff007c0c */ /* 0x000fe2000bf25310 */
[----:B------:R-:W-:Y:S01]  /*76c0*/  IMAD R5, R5, UR9, R4 ;  /* 0x0000000905057c24 */ /* 0x000fe2000f8e0204 */
[----:B------:R-:W-:-:S03]  /*76d0*/  ULDC UR9, c[0x0][0x618] ;  /* 0x0001860000097ab9 */ /* 0x000fc60000000800 */
[----:B------:R-:W-:-:S05]  /*76e0*/  IMAD.IADD R3, R3, 0x1, R5 ;  /* 0x0000000103037824 */ /* 0x000fca00078e0205 */
[--C-:B------:R-:W-:Y:S02]  /*76f0*/  SHF.R.U64 R10, R2, UR9, R3.reuse ;  /* 0x00000009020a7c19 */ /* 0x100fe40008001203 */
[----:B------:R-:W-:Y:S01]  /*7700*/  SHF.R.U32.HI R3, RZ, UR9, R3 ;  /* 0x00000009ff037c19 */ /* 0x000fe20008011603 */
[----:B------:R-:W-:Y:S01]  /*7710*/  ULDC UR9, c[0x0][0x608] ;  /* 0x0001820000097ab9 */ /* 0x000fe20000000800 */
[----:B0-----:R-:W-:Y:S02]  /*7720*/  R2UR UR10, R6 ;  /* 0x00000000060a72ca */ /* 0x001fe400000e0000 */
[--C-:B------:R-:W-:Y:S02]  /*7730*/  SHF.R.U64 R12, R10, UR9, R3.reuse ;  /* 0x000000090a0c7c19 */ /* 0x100fe40008001203 */
[----:B------:R-:W-:Y:S01]  /*7740*/  SHF.R.U32.HI R3, RZ, UR9, R3 ;  /* 0x00000009ff037c19 */ /* 0x000fe20008011603 */
[----:B------:R-:W-:-:S03]  /*7750*/  UIADD3 UR9, -UR8, URZ, URZ ;  /* 0x0000003f08097290 */ /* 0x000fc6000fffe13f */
[--C-:B------:R-:W-:Y:S01]  /*7760*/  SHF.R.U64 R13, R12, UR11, R3.reuse ;  /* 0x0000000b0c0d7c19 */ /* 0x100fe20008001203 */
[----:B------:R-:W-:Y:S01]  /*7770*/  ULDC UR8, c[0x0][0x144] ;  /* 0x0000510000087ab9 */ /* 0x000fe20000000800 */
[----:B------:R-:W-:-:S03]  /*7780*/  SHF.R.U32.HI R3, RZ, UR11, R3 ;  /* 0x0000000bff037c19 */ /* 0x000fc60008011603 */
[----:B------:R-:W-:Y:S01]  /*7790*/  IMAD.MOV.U32 R2, RZ, RZ, R13 ;  /* 0x000000ffff027224 */ /* 0x000fe200078e000d */
[----:B------:R-:W-:Y:S06]  /*77a0*/  @!P1 BRA `(.L_x_173) ;  /* 0x0000000000289947 */ /* 0x000fec0003800000 */
        /* <DEDUP_REMOVED lines=10> */
.L_x_173:
[----:B------:R-:W-:Y:S01]  /*7850*/  UISETP.NE.AND UP0, UPT, UR38, URZ, UPT ;  /* 0x0000003f2600728c */ /* 0x000fe2000bf05270 */
[----:B------:R-:W-:Y:S01]  /*7860*/  SHF.R.U64 R3, R2, UR16, R3 ;  /* 0x0000001002037c19 */ /* 0x000fe20008001203 */
[----:B------:R-:W-:Y:S01]  /*7870*/  UIADD3 UR10, -UR10, URZ, URZ ;  /* 0x0000003f0a0a7290 */ /* 0x000fe2000fffe13f */
[----:B------:R-:W-:Y:S01]  /*7880*/  LOP3.LUT R2, R12, UR6, RZ, 0xc0, !PT ;  /* 0x000000060c027c12 */ /* 0x000fe2000f8ec0ff */
[----:B------:R-:W-:Y:S01]  /*7890*/  UIMAD UR7, UR8, UR9, UR7 ;  /* 0x00000009080772a4 */ /* 0x000fe2000f8e0207 */
[----:B------:R-:W-:Y:S01]  /*78a0*/  LOP3.LUT R5, R10, UR4, RZ, 0xc0, !PT ;  /* 0x000000040a057c12 */ /* 0x000fe2000f8ec0ff */
[----:B------:R-:W-:Y:S01]  /*78b0*/  IMAD.MOV R4, RZ, RZ, -R3 ;  /* 0x000000ffff047224 */ /* 0x000fe200078e0a03 */
[----:B------:R-:W-:Y:S01]  /*78c0*/  ULDC UR8, c[0x0][0x148] ;  /* 0x0000520000087ab9 */ /* 0x000fe20000000800 */
[----:B------:R-:W-:Y:S01]  /*78d0*/  IMAD R18, R3, UR5, R2 ;  /* 0x0000000503127c24 */ /* 0x000fe2000f8e0202 */
[----:B------:R-:W-:Y:S01]  /*78e0*/  PLOP3.LUT P1, PT, PT, PT, UP0, 0x80, 0x0 ;  /* 0x000000000000781c */ /* 0x000fe20003f2f008 */
[----:B------:R-:W-:Y:S01]  /*78f0*/  IMAD.MOV.U32 R3, RZ, RZ, 0x1 ;  /* 0x00000001ff037424 */ /* 0x000fe200078e00ff */
[----:B------:R-:W-:-:S03]  /*7900*/  @UP0 UIMAD UR7, UR8, UR10, UR12 ;  /* 0x0000000a080702a4 */ /* 0x000fc6000f8e020c */
[----:B------:R-:W-:Y:S02]  /*7910*/  ULDC UR8, c[0x0][0x638] ;  /* 0x00018e0000087ab9 */ /* 0x000fe40000000800 */
[----:B------:R-:W-:Y:S02]  /*7920*/  IMAD R2, R4, UR8, R13 ;  /* 0x0000000804027c24 */ /* 0x000fe4000f8e020d */
[----:B--2---:R-:W-:Y:S01]  /*7930*/  IMAD R18, R18, R15, UR7 ;  /* 0x0000000712127e24 */ /* 0x004fe2000f8e020f */
[----:B------:R-:W-:Y:S02]  /*7940*/  ULDC UR7, c[0x0][0x600] ;  /* 0x0001800000077ab9 */ /* 0x000fe40000000800 */
[----:B------:R-:W-:-:S05]  /*7950*/  IMAD R5, R2, UR7, R5 ;  /* 0x0000000702057c24 */ /* 0x000fca000f8e0205 */
[----:B------:R-:W-:Y:S02]  /*7960*/  SEL R2, R5, R18, !P1 ;  /* 0x0000001205027207 */ /* 0x000fe40004800000 */
[----:B------:R-:W-:-:S07]  /*7970*/  SEL R18, R18, R5, !P1 ;  /* 0x0000000512127207 */ /* 0x000fce0004800000 */
.L_x_171:
[----:B------:R-:W-:Y:S05]  /*7980*/  BSYNC B1 ;  /* 0x0000000000017941 */ /* 0x000fea0003800000 */
.L_x_170:
[----:B------:R-:W-:-:S13]  /*7990*/  LOP3.LUT P1, RZ, R3, 0xff, RZ, 0xc0, !PT ;  /* 0x000000ff03ff7812 */ /* 0x000fda000782c0ff */
[----:B------:R-:W-:Y:S05]  /*79a0*/  @P1 BRA `(.L_x_174) ;  /* 0xfffffff400081947 */ /* 0x000fea000383ffff */
[----:B------:R-:W-:Y:S05]  /*79b0*/  BSYNC B0 ;  /* 0x0000000000007941 */ /* 0x000fea0003800000 */
.L_x_162:
[----:B------:R-:W-:-:S03]  /*79c0*/  UMOV UR7, 0xffffffff ;  /* 0xffffffff00077882 */ /* 0x000fc60000000000 */
[----:B------:R-:W-:Y:S05]  /*79d0*/  BRA.DIV UR7, `(.L_x_175) ;  /* 0x0000000607447947 */ /* 0x000fea000b800000 */
[----:B------:R-:W-:-:S13]  /*79e0*/  ELECT P6, URZ, PT ;  /* 0x00000000003f782f */ /* 0x000fda00038c0000 */
.L_x_191:
[----:B------:R-:W-:Y:S04]  /*79f0*/  BSSY B0, `(.L_x_176) ;  /* 0x000002c000007945 */ /* 0x000fe80003800000 */
[----:B------:R-:W-:Y:S05]  /*7a00*/  @!P6 BRA `(.L_x_177) ;  /* 0x0000000000a8e947 */ /* 0x000fea0003800000 */
[----:B------:R-:W-:-:S04]  /*7a10*/  ULOP3.LUT UR7, UR40, 0x2, URZ, 0xfc, !UPT ;  /* 0x0000000228077892 */ /* 0x000fc8000f8efc3f */
[----:B------:R-:W-:-:S06]  /*7a20*/  UISETP.NE.AND UP0, UPT, UR7, 0x3, UPT ;  /* 0x000000030700788c */ /* 0x000fcc000bf05270 */
[----:B------:R-:W-:-:S13]  /*7a30*/  PLOP3.LUT P0, PT, PT, PT, UP0, 0x80, 0x0 ;  /* 0x000000000000781c */ /* 0x000fda0003f0f008 */
[----:B------:R-:W-:Y:S05]  /*7a40*/  @!P0 BRA `(.L_x_178) ;  /* 0x0000000000048947 */ /* 0x000fea0003800000 */
[----:B------:R-:W-:Y:S01]  /*7a50*/  BPT.TRAP 0x1 ;  /* 0x000000040000795c */ /* 0x000fe20000300000 */
.L_x_178:
[----:B------:R-:W0:Y:S01]  /*7a60*/  S2R R3, SR_CgaCtaId ;  /* 0x0000000000037919 */ /* 0x000e220000008800 */
[----:B------:R-:W-:-:S04]  /*7a70*/  MOV R2, 0x400 ;  /* 0x0000040000027802 */ /* 0x000fc80000000f00 */
[----:B0-----:R-:W-:Y:S02]  /*7a80*/  LEA R3, R3, R2, 0x18 ;  /* 0x0000000203037211 */ /* 0x001fe400078ec0ff */
[----:B------:R-:W-:-:S03]  /*7a90*/  SHF.L.U32 R2, R8, 0x1f, RZ ;  /* 0x0000001f08027819 */ /* 0x000fc600000006ff */
[----:B------:R-:W-:-:S04]  /*7aa0*/  VIADD R3, R3, 0x20 ;  /* 0x0000002003037836 */ /* 0x000fc80000000000 */
[C---:B------:R-:W-:Y:S02]  /*7ab0*/  IMAD R7, R0.reuse, 0x8, R3 ;  /* 0x0000000800077824 */ /* 0x040fe400078e0203 */
[----:B------:R-:W-:Y:S02]  /*7ac0*/  VIADD R0, R0, 0x1 ;  /* 0x0000000100007836 */ /* 0x000fe40000000000 */
[----:B------:R-:W0:Y:S03]  /*7ad0*/  SYNCS.PHASECHK.TRANS64.TRYWAIT P0, [R7+URZ], R2 ;  /* 0x00000002070075a7 */ /* 0x000e26000800017f */
[----:B------:R-:W-:-:S04]  /*7ae0*/  ISETP.NE.AND P1, PT, R0, 0x4, PT ;  /* 0x000000040000780c */ /* 0x000fc80003f25270 */
[----:B------:R-:W-:Y:S02]  /*7af0*/  SEL R5, RZ, 0x1, P1 ;  /* 0x00000001ff057807 */ /* 0x000fe40000800000 */
[----:B------:R-:W-:Y:S02]  /*7b00*/  SEL R0, R0, RZ, P1 ;  /* 0x000000ff00007207 */ /* 0x000fe40000800000 */
[----:B------:R-:W-:-:S03]  /*7b10*/  LOP3.LUT R5, R8, R5, RZ, 0x3c, !PT ;  /* 0x0000000508057212 */ /* 0x000fc600078e3cff */
[----:B------:R-:W-:Y:S01]  /*7b20*/  IMAD R9, R0, 0x8, R3 ;  /* 0x0000000800097824 */ /* 0x000fe200078e0203 */
[----:B------:R-:W-:Y:S01]  /*7b30*/  SHF.L.U32 R4, R5, 0x1f, RZ ;  /* 0x0000001f05047819 */ /* 0x000fe200000006ff */
[----:B0-----:R-:W-:Y:S06]  /*7b40*/  @!P0 BRA `(.L_x_179) ;  /* 0x0000000400088947 */ /* 0x001fec0003800000 */
.L_x_192:
[----:B------:R-:W1:Y:S01]  /*7b50*/  SYNCS.PHASECHK.TRANS64.TRYWAIT P0, [R9+URZ], R4 ;  /* 0x00000004090075a7 */ /* 0x000e62000800017f */
[----:B------:R-:W-:-:S05]  /*7b60*/  VIADD R0, R0, 0x1 ;  /* 0x0000000100007836 */ /* 0x000fca0000000000 */
[----:B------:R-:W-:-:S04]  /*7b70*/  ISETP.NE.AND P1, PT, R0, 0x4, PT ;  /* 0x000000040000780c */ /* 0x000fc80003f25270 */
[----:B0-----:R-:W-:Y:S02]  /*7b80*/  SEL R2, RZ, 0x1, P1 ;  /* 0x00000001ff027807 */ /* 0x001fe40000800000 */
[----:B------:R-:W-:Y:S02]  /*7b90*/  SEL R0, R0, RZ, P1 ;  /* 0x000000ff00007207 */ /* 0x000fe40000800000 */
[----:B------:R-:W-:-:S03]  /*7ba0*/  LOP3.LUT R7, R5, R2, RZ, 0x3c, !PT ;  /* 0x0000000205077212 */ /* 0x000fc600078e3cff */
[----:B------:R-:W-:Y:S01]  /*7bb0*/  IMAD R6, R0, 0x8, R3 ;  /* 0x0000000800067824 */ /* 0x000fe200078e0203 */
[----:B------:R-:W-:Y:S01]  /*7bc0*/  SHF.L.U32 R5, R7, 0x1f, RZ ;  /* 0x0000001f07057819 */ /* 0x000fe200000006ff */
[----:B-1----:R-:W-:Y:S06]  /*7bd0*/  @!P0 BRA `(.L_x_180) ;  /* 0x0000000000f88947 */ /* 0x002fec0003800000 */
.L_x_193:
[----:B------:R-:W1:Y:S01]  /*7be0*/  SYNCS.PHASECHK.TRANS64.TRYWAIT P0, [R6+URZ], R5 ;  /* 0x00000005060075a7 */ /* 0x000e62000800017f */
[----:B------:R-:W-:-:S05]  /*7bf0*/  VIADD R0, R0, 0x1 ;  /* 0x0000000100007836 */ /* 0x000fca0000000000 */
[----:B------:R-:W-:-:S04]  /*7c00*/  ISETP.NE.AND P1, PT, R0, 0x4, PT ;  /* 0x000000040000780c */ /* 0x000fc80003f25270 */
[----:B------:R-:W-:Y:S02]  /*7c10*/  SEL R2, RZ, 0x1, P1 ;  /* 0x00000001ff027807 */ /* 0x000fe40000800000 */
[----:B------:R-:W-:Y:S02]  /*7c20*/  SEL R0, R0, RZ, P1 ;  /* 0x000000ff00007207 */ /* 0x000fe40000800000 */
[----:B------:R-:W-:Y:S01]  /*7c30*/  LOP3.LUT R2, R7, R2, RZ, 0x3c, !PT ;  /* 0x0000000207027212 */ /* 0x000fe200078e3cff */
[----:B-1----:R-:W-:Y:S06]  /*7c40*/  @!P0 BRA `(.L_x_181) ;  /* 0x0000000000f08947 */ /* 0x002fec0003800000 */
.L_x_194:
[----:B------:R-:W-:Y:S01]  /*7c50*/  IMAD R3, R0, 0x8, R3 ;  /* 0x0000000800037824 */ /* 0x000fe200078e0203 */
[----:B------:R-:W-:-:S07]  /*7c60*/  SHF.L.U32 R0, R2, 0x1f, RZ ;  /* 0x0000001f02007819 */ /* 0x000fce00000006ff */
.L_x_182:
[----:B--2---:R2:W3:Y:S02]  /*7c70*/  SYNCS.PHASECHK.TRANS64.TRYWAIT P0, [R3+URZ], R0 ;  /* 0x00000000030075a7 */ /* 0x0044e4000800017f */
[----:B---3--:R-:W-:Y:S05]  /*7c80*/  @!P0 NANOSLEEP.SYNCS 0x989680 ;  /* 0x009896800000895d */ /* 0x008fea0003900000 */
[----:B------:R-:W3:Y:S02]  /*7c90*/  @!P0 SYNCS.PHASECHK.TRANS64 P0, [R3+URZ], R0 ;  /* 0x00000000030085a7 */ /* 0x000ee4000800007f */
[----:B---3--:R-:W-:Y:S05]  /*7ca0*/  @!P0 BRA `(.L_x_182) ;  /* 0xfffffffc00f08947 */ /* 0x008fea000383ffff */
.L_x_177:
[----:B------:R-:W-:Y:S05]  /*7cb0*/  BSYNC B0 ;  /* 0x0000000000007941 */ /* 0x000fea0003800000 */
.L_x_176:
[----:B------:R-:W-:Y:S05]  /*7cc0*/  EXIT ;  /* 0x000000000000794d */ /* 0x000fea0003800000 */
.L_x_14:
[----:B0-----:R0:W1:Y:S02]  /*7cd0*/  SYNCS.PHASECHK.TRANS64.TRYWAIT P0, [R95+URZ+-0x8], R0 ;  /* 0xfffff8005f0075a7 */ /* 0x001064000800017f */
[----:B-1----:R-:W-:Y:S05]  /*7ce0*/  @!P0 NANOSLEEP.SYNCS 0x989680 ;  /* 0x009896800000895d */ /* 0x002fea0003900000 */
[----:B------:R-:W1:Y:S02]  /*7cf0*/  @!P0 SYNCS.PHASECHK.TRANS64 P0, [R95+URZ+-0x8], R0 ;  /* 0xfffff8005f0085a7 */ /* 0x000e64000800007f */
[----:B-1----:R-:W-:Y:S05]  /*7d00*/  @!P0 BRA `(.L_x_14) ;  /* 0xfffffffc00f08947 */ /* 0x002fea000383ffff */
[----:B------:R-:W-:Y:S05]  /*7d10*/  BRA `(.L_x_183) ;  /* 0xffffff98004c7947 */ /* 0x000fea000383ffff */
.L_x_19:
[----:B-1----:R1:W2:Y:S02]  /*7d20*/  SYNCS.PHASECHK.TRANS64.TRYWAIT P1, [R3+URZ], R0 ;  /* 0x00000000030075a7 */ /* 0x0022a4000802017f */
[----:B--2---:R-:W-:Y:S05]  /*7d30*/  @!P1 NANOSLEEP.SYNCS 0x989680 ;  /* 0x009896800000995d */ /* 0x004fea0003900000 */
[----:B------:R-:W2:Y:S02]  /*7d40*/  @!P1 SYNCS.PHASECHK.TRANS64 P1, [R3+URZ], R0 ;  /* 0x00000000030095a7 */ /* 0x000ea4000802007f */
[----:B--2---:R-:W-:Y:S05]  /*7d50*/  @!P1 BRA `(.L_x_19) ;  /* 0xfffffffc00f09947 */ /* 0x004fea000383ffff */
[----:B------:R-:W-:Y:S05]  /*7d60*/  BRA `(.L_x_18) ;  /* 0xffffff9800c47947 */ /* 0x000fea000383ffff */
.L_x_24:
[----:B-1----:R-:W-:-:S04]  /*7d70*/  IMAD.U32 R4, RZ, RZ, UR4 ;  /* 0x00000004ff047e24 */ /* 0x002fc8000f8e00ff */
[----:B------:R1:W2:Y:S03]  /*7d80*/  SYNCS.PHASECHK.TRANS64.TRYWAIT P1, [R4+URZ], R3 ;  /* 0x00000003040075a7 */ /* 0x0002a6000802017f */
[----:B--2---:R-:W-:Y:S05]  /*7d90*/  @!P1 NANOSLEEP.SYNCS 0x989680 ;  /* 0x009896800000995d */ /* 0x004fea0003900000 */
[----:B------:R-:W2:Y:S02]  /*7da0*/  @!P1 SYNCS.PHASECHK.TRANS64 P1, [R4+URZ], R3 ;  /* 0x00000003040095a7 */ /* 0x000ea4000802007f */
[----:B--2---:R-:W-:Y:S05]  /*7db0*/  @!P1 BRA `(.L_x_24) ;  /* 0xfffffffc00ec9947 */ /* 0x004fea000383ffff */
[----:B------:R-:W-:Y:S05]  /*7dc0*/  BRA `(.L_x_23) ;  /* 0xffffffa000047947 */ /* 0x000fea000383ffff */
.L_x_30:
[----:B0-----:R0:W1:Y:S02]  /*7dd0*/  SYNCS.PHASECHK.TRANS64.TRYWAIT P0, [R95+URZ+0x8], R0 ;  /* 0x000008005f0075a7 */ /* 0x001064000800017f */
[----:B-1----:R-:W-:Y:S05]  /*7de0*/  @!P0 NANOSLEEP.SYNCS 0x989680 ;  /* 0x009896800000895d */ /* 0x002fea0003900000 */
[----:B------:R-:W1:Y:S02]  /*7df0*/  @!P0 SYNCS.PHASECHK.TRANS64 P0, [R95+URZ+0x8], R0 ;  /* 0x000008005f0085a7 */ /* 0x000e64000800007f */
[----:B-1----:R-:W-:Y:S05]  /*7e00*/  @!P0 BRA `(.L_x_30) ;  /* 0xfffffffc00f08947 */ /* 0x002fea000383ffff */
[----:B------:R-:W-:Y:S05]  /*7e10*/  BRA `(.L_x_184) ;  /* 0xffffffa4007c7947 */ /* 0x000fea000383ffff */
.L_x_163:
[----:B------:R-:W-:Y:S01]  /*7e20*/  BSSY B1, `(.L_x_185) ;  /* 0x0000006000017945 */ /* 0x000fe20003800000 */
[----:B------:R-:W-:-:S07]  /*7e30*/  IMAD.MOV.U32 R15, RZ, RZ, -0x1 ;  /* 0xffffffffff0f7424 */ /* 0x000fce00078e00ff */
[----:B------:R-:W-:Y:S05]  /*7e40*/  WARPSYNC.COLLECTIVE R15, `(.L_x_186) ;  /* 0x000000000f0c7348 */ /* 0x000fea0003c00000 */
[----:B------:R-:W-:Y:S02]  /*7e50*/  ELECT P6, UR62, PT ;  /* 0x00000000003e782f */ /* 0x000fe400038c0000 */
[----:B------:R-:W-:Y:S01]  /*7e60*/  MOV R14, UR62 ;  /* 0x0000003e000e7c02 */ /* 0x000fe20008000f00 */
[----:B------:R-:W-:Y:S10]  /*7e70*/  ENDCOLLECTIVE ;  /* 0x000000000000791b */ /* 0x000ff40003800000 */
.L_x_186:
[----:B------:R-:W-:Y:S05]  /*7e80*/  BSYNC B1 ;  /* 0x0000000000017941 */ /* 0x000fea0003800000 */
.L_x_185:
[----:B------:R-:W-:Y:S05]  /*7e90*/  BRA `(.L_x_187) ;  /* 0xffffffec00d87947 */ /* 0x000fea000383ffff */
.L_x_166:
[----:B-1----:R1:W2:Y:S02]  /*7ea0*/  SYNCS.PHASECHK.TRANS64.TRYWAIT P1, [R7+URZ+0x20], R4 ;  /* 0x00002004070075a7 */ /* 0x0022a4000802017f */
[----:B--2---:R-:W-:Y:S05]  /*7eb0*/  @!P1 NANOSLEEP.SYNCS 0x989680 ;  /* 0x009896800000995d */ /* 0x004fea0003900000 */
[----:B------:R-:W2:Y:S02]  /*7ec0*/  @!P1 SYNCS.PHASECHK.TRANS64 P1, [R7+URZ+0x20], R4 ;  /* 0x00002004070095a7 */ /* 0x000ea4000802007f */
[----:B--2---:R-:W-:Y:S05]  /*7ed0*/  @!P1 BRA `(.L_x_166) ;  /* 0xfffffffc00f09947 */ /* 0x004fea000383ffff */
[----:B------:R-:W-:Y:S05]  /*7ee0*/  BRA `(.L_x_188) ;  /* 0xfffffff0000c7947 */ /* 0x000fea000383ffff */
.L_x_175:
[----:B------:R-:W-:Y:S01]  /*7ef0*/  BSSY B0, `(.L_x_189) ;  /* 0x0000006000007945 */ /* 0x000fe20003800000 */
[----:B------:R-:W-:-:S07]  /*7f00*/  IMAD.MOV.U32 R15, RZ, RZ, -0x1 ;  /* 0xffffffffff0f7424 */ /* 0x000fce00078e00ff */
[----:B------:R-:W-:Y:S05]  /*7f10*/  WARPSYNC.COLLECTIVE R15, `(.L_x_190) ;  /* 0x000000000f0c7348 */ /* 0x000fea0003c00000 */
[----:B------:R-:W-:Y:S02]  /*7f20*/  ELECT P6, UR62, PT ;  /* 0x00000000003e782f */ /* 0x000fe400038c0000 */
[----:B------:R-:W-:Y:S01]  /*7f30*/  MOV R14, UR62 ;  /* 0x0000003e000e7c02 */ /* 0x000fe20008000f00 */
[----:B------:R-:W-:Y:S10]  /*7f40*/  ENDCOLLECTIVE ;  /* 0x000000000000791b */ /* 0x000ff40003800000 */
.L_x_190:
[----:B------:R-:W-:Y:S05]  /*7f50*/  BSYNC B0 ;  /* 0x0000000000007941 */ /* 0x000fea0003800000 */
.L_x_189:
[----:B------:R-:W-:Y:S05]  /*7f60*/  BRA `(.L_x_191) ;  /* 0xfffffff800a07947 */ /* 0x000fea000383ffff */
.L_x_179:
[----:B0-----:R0:W1:Y:S02]  /*7f70*/  SYNCS.PHASECHK.TRANS64.TRYWAIT P0, [R7+URZ], R2 ;  /* 0x00000002070075a7 */ /* 0x001064000800017f */
[----:B-1----:R-:W-:Y:S05]  /*7f80*/  @!P0 NANOSLEEP.SYNCS 0x989680 ;  /* 0x009896800000895d */ /* 0x002fea0003900000 */
[----:B------:R-:W1:Y:S02]  /*7f90*/  @!P0 SYNCS.PHASECHK.TRANS64 P0, [R7+URZ], R2 ;  /* 0x00000002070085a7 */ /* 0x000e64000800007f */
[----:B-1----:R-:W-:Y:S05]  /*7fa0*/  @!P0 BRA `(.L_x_179) ;  /* 0xfffffffc00f08947 */ /* 0x002fea000383ffff */
[----:B------:R-:W-:Y:S05]  /*7fb0*/  BRA `(.L_x_192) ;  /* 0xfffffff800e47947 */ /* 0x000fea000383ffff */
.L_x_180:
[----:B0-----:R0:W1:Y:S02]  /*7fc0*/  SYNCS.PHASECHK.TRANS64.TRYWAIT P0, [R9+URZ], R4 ;  /* 0x00000004090075a7 */ /* 0x001064000800017f */
[----:B-1----:R-:W-:Y:S05]  /*7fd0*/  @!P0 NANOSLEEP.SYNCS 0x989680 ;  /* 0x009896800000895d */ /* 0x002fea0003900000 */
[----:B------:R-:W1:Y:S02]  /*7fe0*/  @!P0 SYNCS.PHASECHK.TRANS64 P0, [R9+URZ], R4 ;  /* 0x00000004090085a7 */ /* 0x000e64000800007f */
[----:B-1----:R-:W-:Y:S05]  /*7ff0*/  @!P0 BRA `(.L_x_180) ;  /* 0xfffffffc00f08947 */ /* 0x002fea000383ffff */
[----:B------:R-:W-:Y:S05]  /*8000*/  BRA `(.L_x_193) ;  /* 0xfffffff800f47947 */ /* 0x000fea000383ffff */
.L_x_181:
[----:B-1----:R1:W2:Y:S02]  /*8010*/  SYNCS.PHASECHK.TRANS64.TRYWAIT P0, [R6+URZ], R5 ;  /* 0x00000005060075a7 */ /* 0x0022a4000800017f */
[----:B--2---:R-:W-:Y:S05]  /*8020*/  @!P0 NANOSLEEP.SYNCS 0x989680 ;  /* 0x009896800000895d */ /* 0x004fea0003900000 */
[----:B------:R-:W2:Y:S02]  /*8030*/  @!P0 SYNCS.PHASECHK.TRANS64 P0, [R6+URZ], R5 ;  /* 0x00000005060085a7 */ /* 0x000ea4000800007f */
[----:B--2---:R-:W-:Y:S05]  /*8040*/  @!P0 BRA `(.L_x_181) ;  /* 0xfffffffc00f08947 */ /* 0x004fea000383ffff */
[----:B------:R-:W-:Y:S05]  /*8050*/  BRA `(.L_x_194) ;  /* 0xfffffff800fc7947 */ /* 0x000fea000383ffff */
.L_x_195:
[----:B------:R-:W-:-:S00]  /*8060*/  BRA `(.L_x_195) ;  /* 0xfffffffc00fc7947 */ /* 0x000fc0000383ffff */
[----:B------:R-:W-:-:S00]  /*8070*/  NOP ;  /* 0x0000000000007918 */ /* 0x000fc00000000000 */
        /* <DEDUP_REMOVED lines=8> */
.L_x_196:


//--------------------- .nv.global.init           --------------------------
	.section	.nv.global.init,"aw",@progbits
.nv.global.init:
	.type		$str$22,@object
	.size		$str$22,($str$23 - $str$22)
$str$22:
        /*0000*/ 	.byte	0x6b, 0x5f, 0x74, 0x69, 0x6c, 0x65, 0x5f, 0x63, 0x6f, 0x75, 0x6e, 0x74, 0x20, 0x3e, 0x3d, 0x20
        /*0010*/ 	.byte	0x31, 0x00
	.type		$str$23,@object
	.size		$str$23,(__unnamed_1 - $str$23)
$str$23:
        /*0012*/ 	.byte	0x2f, 0x74, 0x6d, 0x70, 0x2f, 0x63, 0x75, 0x74, 0x6c, 0x61, 0x73, 0x73, 0x5f, 0x73, 0x77, 0x65
        /*0022*/ 	.byte	0x65, 0x70, 0x5f, 0x73, 0x72, 0x63, 0x2f, 0x69, 0x6e, 0x63, 0x6c, 0x75, 0x64, 0x65, 0x2f, 0x63
        /*0032*/ 	.byte	0x75, 0x74, 0x6c, 0x61, 0x73, 0x73, 0x2f, 0x67, 0x65, 0x6d, 0x6d, 0x2f, 0x63, 0x6f, 0x6c, 0x6c
        /*0042*/ 	.byte	0x65, 0x63, 0x74, 0x69, 0x76, 0x65, 0x2f, 0x73, 0x6d, 0x39, 0x30, 0x5f, 0x6d, 0x6d, 0x61, 0x5f
        /*0052*/ 	.byte	0x74, 0x6d, 0x61, 0x5f, 0x67, 0x6d, 0x6d, 0x61, 0x5f, 0x73, 0x73, 0x5f, 0x77, 0x61, 0x72, 0x70
        /*0062*/ 	.byte	0x73, 0x70, 0x65, 0x63, 0x69, 0x61, 0x6c, 0x69, 0x7a, 0x65, 0x64, 0x2e, 0x68, 0x70, 0x70, 0x00
	.type		__unnamed_1,@object
	.size		__unnamed_1,(.L_0 - __unnamed_1)
__unnamed_1:
        /*0072*/ 	.byte	0x76, 0x6f, 0x69, 0x64, 0x20, 0x63, 0x75, 0x74, 0x6c, 0x61, 0x73, 0x73, 0x3a, 0x3a, 0x67, 0x65
        /* <DEDUP_REMOVED lines=180> */
        /*0bc2*/ 	.byte	0x5d, 0x00
.L_0:


//--------------------- .nv.shared._ZN7cutlass13device_kernelINS_4gemm6kernel13GemmUniversalIN4cute5tupleIJiiiiEEENS1_10collective13CollectiveMmaINS1_34MainloopSm90TmaGmmaWarpSpecializedILi4ENS5_IJNS4_1CILi1EEESB_SB_EEENS1_32KernelTmaWarpSpecializedPingpongEEENS5_IJNSA_ILi64EEENSA_ILi128EEESG_EEENS_10bfloat16_tENS5_IJlSB_lEEESI_SJ_NS4_8TiledMMAINS4_8MMA_AtomIJNS4_4SM904GMMA28MMA_64x128x16_F32BF16BF16_SSILNSN_5MajorE0ELSP_0ELNSN_7ScaleInE1ELSQ_1EEEEEENS4_6LayoutISC_NS5_IJNSA_ILi0EEESU_SU_EEEEENS5_IJNS4_10UnderscoreESX_SX_EEEEENS4_13SM90_TMA_LOADENS4_14ComposedLayoutINS4_7SwizzleILi3ELi4ELi3EEENS4_18smem_ptr_flag_bitsILi16EEENST_INS5_IJNSA_ILi8EEESF_EEENS5_IJSF_SB_EEEEEEEvNS4_8identityES10_S1A_vS1B_EENS_8epilogue10collective6detail29Sm90TmaWarpSpecializedAdapterINS1E_15DefaultEpilogueISI_SJ_SJ_NS1D_6thread17LinearCombinationISI_Li1EffLNS1I_9ScaleType4KindE0ELNS_15FloatRoundStyleE2ESI_EENS1_15EpilogueDefaultEEEEEvvEEEEvNT_6ParamsE --------------------------
	.section	.nv.shared._ZN7cutlass13device_kernelINS_4gemm6kernel13GemmUniversalIN4cute5tupleIJiiiiEEENS1_10collective13CollectiveMmaINS1_34MainloopSm90TmaGmmaWarpSpecializedILi4ENS5_IJNS4_1CILi1EEESB_SB_EEENS1_32KernelTmaWarpSpecializedPingpongEEENS5_IJNSA_ILi64EEENSA_ILi128EEESG_EEENS_10bfloat16_tENS5_IJlSB_lEEESI_SJ_NS4_8TiledMMAINS4_8MMA_AtomIJNS4_4SM904GMMA28MMA_64x128x16_F32BF16BF16_SSILNSN_5MajorE0ELSP_0ELNSN_7ScaleInE1ELSQ_1EEEEEENS4_6LayoutISC_NS5_IJNSA_ILi0EEESU_SU_EEEEENS5_IJNS4_10UnderscoreESX_SX_EEEEENS4_13SM90_TMA_LOADENS4_14ComposedLayoutINS4_7SwizzleILi3ELi4ELi3EEENS4_18smem_ptr_flag_bitsILi16EEENST_INS5_IJNSA_ILi8EEESF_EEENS5_IJSF_SB_EEEEEEEvNS4_8identityES10_S1A_vS1B_EENS_8epilogue10collective6detail29Sm90TmaWarpSpecializedAdapterINS1E_15DefaultEpilogueISI_SJ_SJ_NS1D_6thread17LinearCombinationISI_Li1EffLNS1I_9ScaleType4KindE0ELNS_15FloatRoundStyleE2ESI_EENS1_15EpilogueDefaultEEEEEvvEEEEvNT_6ParamsE,"aw",@nobits
	.sectionflags	@""
	.align	16
	.zero		1024


//--------------------- .nv.shared.reserved.0     --------------------------
	.section	.nv.shared.reserved.0,"aw",@nobits
	.weak		__nv_reservedSMEM_offset_0_alias
	.size		__nv_reservedSMEM_offset_0_alias, 0, 0
	.other		__nv_reservedSMEM_offset_0_alias,@"STO_CUDA_RESERVED_SHARED STV_DEFAULT"
__nv_reservedSMEM_offset_0_alias:
	.zero		0


//--------------------- .nv.global                --------------------------
	.section	.nv.global,"aw",@nobits
.nv.global:
	.type		_ZN40_INTERNAL_09e8f5e2_4_k_cu_114e4d15_225684cute1_E,@object
	.size		_ZN40_INTERNAL_09e8f5e2_4_k_cu_114e4d15_225684cute1_E,(_ZN40_INTERNAL_09e8f5e2_4_k_cu_114e4d15_225684cuda3std3__45__cpo6cbeginE - _ZN40_INTERNAL_09e8f5e2_4_k_cu_114e4d15_225684cute1_E)
_ZN40_INTERNAL_09e8f5e2_4_k_cu_114e4d15_225684cute1_E:
	.zero		1
	.type		_ZN40_INTERNAL_09e8f5e2_4_k_cu_114e4d15_225684cuda3std3__45__cpo6cbeginE,@object
	.size		_ZN40_INTERNAL_09e8f5e2_4_k_cu_114e4d15_225684cuda3std3__45__cpo6cbeginE,(_ZN40_INTERNAL_09e8f5e2_4_k_cu_114e4d15_225684cuda3std3__48in_placeE - _ZN40_INTERNAL_09e8f5e2_4_k_cu_114e4d15_225684cuda3std3__45__cpo6cbeginE)
_ZN40_INTERNAL_09e8f5e2_4_k_cu_114e4d15_225684cuda3std3__45__cpo6cbeginE:
	.zero		1
	.type		_ZN40_INTERNAL_09e8f5e2_4_k_cu_114e4d15_225684cuda3std3__48in_placeE,@object
	.size		_ZN40_INTERNAL_09e8f5e2_4_k_cu_114e4d15_225684cuda3std3__48in_placeE,(_ZN40_INTERNAL_09e8f5e2_4_k_cu_114e4d15_225684cuda3std6ranges3__45__cpo9iter_moveE - _ZN40_INTERNAL_09e8f5e2_4_k_cu_114e4d15_225684cuda3std3__48in_placeE)
_ZN40_INTERNAL_09e8f5e2_4_k_cu_114e4d15_225684cuda3std3__48in_placeE:
	.zero		1
	.type		_ZN40_INTERNAL_09e8f5e2_4_k_cu_114e4d15_225684cuda3std6ranges3__45__cpo9iter_moveE,@object
	.size		_ZN40_INTERNAL_09e8f5e2_4_k_cu_114e4d15_225684cuda3std6ranges3__45__cpo9iter_moveE,(_ZN40_INTERNAL_09e8f5e2_4_k_cu_114e4d15_225684cuda3std3__45__cpo5beginE - _ZN40_INTERNAL_09e8f5e2_4_k_cu_114e4d15_225684cuda3std6ranges3__45__cpo9iter_moveE)
_ZN40_INTERNAL_09e8f5e2_4_k_cu_114e4d15_225684cuda3std6ranges3__45__cpo9iter_moveE:
	.zero		1
	.type		_ZN40_INTERNAL_09e8f5e2_4_k_cu_114e4d15_225684cuda3std3__45__cpo5beginE,@object
	.size		_ZN40_INTERNAL_09e8f5e2_4_k_cu_114e4d15_225684cuda3std3__45__cpo5beginE,(_ZN40_INTERNAL_09e8f5e2_4_k_cu_114e4d15_225684cuda3std3__442_GLOBAL__N__09e8f5e2_4_k_cu_114e4d15_225686ignoreE - _ZN40_INTERNAL_09e8f5e2_4_k_cu_114e4d15_225684cuda3std3__45__cpo5beginE)
_ZN40_INTERNAL_09e8f5e2_4_k_cu_114e4d15_225684cuda3std3__45__cpo5beginE:
	.zero		1
	.type		_ZN40_INTERNAL_09e8f5e2_4_k_cu_114e4d15_225684cuda3std3__442_GLOBAL__N__09e8f5e2_4_k_cu_114e4d15_225686ignoreE,@object
	.size		_ZN40_INTERNAL_09e8f5e2_4_k_cu_114e4d15_225684cuda3std3__442_GLOBAL__N__09e8f5e2_4_k_cu_114e4d15_225686ignoreE,(_ZN40_INTERNAL_09e8f5e2_4_k_cu_114e4d15_225684cute7productE - _ZN40_INTERNAL_09e8f5e2_4_k_cu_114e4d15_225684cuda3std3__442_GLOBAL__N__09e8f5e2_4_k_cu_114e4d15_225686ignoreE)
_ZN40_INTERNAL_09e8f5e2_4_k_cu_114e4d15_225684cuda3std3__442_GLOBAL__N__09e8f5e2_4_k_cu_114e4d15_225686ignoreE:
	.zero		1
	.type		_ZN40_INTERNAL_09e8f5e2_4_k_cu_114e4d15_225684cute7productE,@object
	.size		_ZN40_INTERNAL_09e8f5e2_4_k_cu_114e4d15_225684cute7productE,(_ZN40_INTERNAL_09e8f5e2_4_k_cu_114e4d15_225684cuda3std3__45__cpo3endE - _ZN40_INTERNAL_09e8f5e2_4_k_cu_114e4d15_225684cute7productE)
_ZN40_INTERNAL_09e8f5e2_4_k_cu_114e4d15_225684cute7productE:
	.zero		1
	.type		_ZN40_INTERNAL_09e8f5e2_4_k_cu_114e4d15_225684cuda3std3__45__cpo3endE,@object
	.size		_ZN40_INTERNAL_09e8f5e2_4_k_cu_114e4d15_225684cuda3std3__45__cpo3endE,(_ZN40_INTERNAL_09e8f5e2_4_k_cu_114e4d15_225684cuda3std3__419piecewise_constructE - _ZN40_INTERNAL_09e8f5e2_4_k_cu_114e4d15_225684cuda3std3__45__cpo3endE)
_ZN40_INTERNAL_09e8f5e2_4_k_cu_114e4d15_225684cuda3std3__45__cpo3endE:
	.zero		1
	.type		_ZN40_INTERNAL_09e8f5e2_4_k_cu_114e4d15_225684cuda3std3__419piecewise_constructE,@object
	.size		_ZN40_INTERNAL_09e8f5e2_4_k_cu_114e4d15_225684cuda3std3__419piecewise_constructE,(_ZN40_INTERNAL_09e8f5e2_4_k_cu_114e4d15_225684cuda3std3__45__cpo4cendE - _ZN40_INTERNAL_09e8f5e2_4_k_cu_114e4d15_225684cuda3std3__419piecewise_constructE)
_ZN40_INTERNAL_09e8f5e2_4_k_cu_114e4d15_225684cuda3std3__419piecewise_constructE:
	.zero		1
	.type		_ZN40_INTERNAL_09e8f5e2_4_k_cu_114e4d15_225684cuda3std3__45__cpo4cendE,@object
	.size		_ZN40_INTERNAL_09e8f5e2_4_k_cu_114e4d15_225684cuda3std3__45__cpo4cendE,(_ZN40_INTERNAL_09e8f5e2_4_k_cu_114e4d15_225684cuda3std6ranges3__45__cpo4swapE - _ZN40_INTERNAL_09e8f5e2_4_k_cu_114e4d15_225684cuda3std3__45__cpo4cendE)
_ZN40_INTERNAL_09e8f5e2_4_k_cu_114e4d15_225684cuda3std3__45__cpo4cendE:
	.zero		1
	.type		_ZN40_INTERNAL_09e8f5e2_4_k_cu_114e4d15_225684cuda3std6ranges3__45__cpo4swapE,@object
	.size		_ZN40_INTERNAL_09e8f5e2_4_k_cu_114e4d15_225684cuda3std6ranges3__45__cpo4swapE,(.L_8 - _ZN40_INTERNAL_09e8f5e2_4_k_cu_114e4d15_225684cuda3std6ranges3__45__cpo4swapE)
_ZN40_INTERNAL_09e8f5e2_4_k_cu_114e4d15_225684cuda3std6ranges3__45__cpo4swapE:
	.zero		1
.L_8:


//--------------------- .nv.constant0._ZN7cutlass13device_kernelINS_4gemm6kernel13GemmUniversalIN4cute5tupleIJiiiiEEENS1_10collective13CollectiveMmaINS1_34MainloopSm90TmaGmmaWarpSpecializedILi4ENS5_IJNS4_1CILi1EEESB_SB_EEENS1_32KernelTmaWarpSpecializedPingpongEEENS5_IJNSA_ILi64EEENSA_ILi128EEESG_EEENS_10bfloat16_tENS5_IJlSB_lEEESI_SJ_NS4_8TiledMMAINS4_8MMA_AtomIJNS4_4SM904GMMA28MMA_64x128x16_F32BF16BF16_SSILNSN_5MajorE0ELSP_0ELNSN_7ScaleInE1ELSQ_1EEEEEENS4_6LayoutISC_NS5_IJNSA_ILi0EEESU_SU_EEEEENS5_IJNS4_10UnderscoreESX_SX_EEEEENS4_13SM90_TMA_LOADENS4_14ComposedLayoutINS4_7SwizzleILi3ELi4ELi3EEENS4_18smem_ptr_flag_bitsILi16EEENST_INS5_IJNSA_ILi8EEESF_EEENS5_IJSF_SB_EEEEEEEvNS4_8identityES10_S1A_vS1B_EENS_8epilogue10collective6detail29Sm90TmaWarpSpecializedAdapterINS1E_15DefaultEpilogueISI_SJ_SJ_NS1D_6thread17LinearCombinationISI_Li1EffLNS1I_9ScaleType4KindE0ELNS_15FloatRoundStyleE2ESI_EENS1_15EpilogueDefaultEEEEEvvEEEEvNT_6ParamsE --------------------------
	.section	.nv.constant0._ZN7cutlass13device_kernelINS_4gemm6kernel13GemmUniversalIN4cute5tupleIJiiiiEEENS1_10collective13CollectiveMmaINS1_34MainloopSm90TmaGmmaWarpSpecializedILi4ENS5_IJNS4_1CILi1EEESB_SB_EEENS1_32KernelTmaWarpSpecializedPingpongEEENS5_IJNSA_ILi64EEENSA_ILi128EEESG_EEENS_10bfloat16_tENS5_IJlSB_lEEESI_SJ_NS4_8TiledMMAINS4_8MMA_AtomIJNS4_4SM904GMMA28MMA_64x128x16_F32BF16BF16_SSILNSN_5MajorE0ELSP_0ELNSN_7ScaleInE1ELSQ_1EEEEEENS4_6LayoutISC_NS5_IJNSA_ILi0EEESU_SU_EEEEENS5_IJNS4_10UnderscoreESX_SX_EEEEENS4_13SM90_TMA_LOADENS4_14ComposedLayoutINS4_7SwizzleILi3ELi4ELi3EEENS4_18smem_ptr_flag_bitsILi16EEENST_INS5_IJNSA_ILi8EEESF_EEENS5_IJSF_SB_EEEEEEEvNS4_8identityES10_S1A_vS1B_EENS_8epilogue10collective6detail29Sm90TmaWarpSpecializedAdapterINS1E_15DefaultEpilogueISI_SJ_SJ_NS1D_6thread17LinearCombinationISI_Li1EffLNS1I_9ScaleType4KindE0ELNS_15FloatRoundStyleE2ESI_EENS1_15EpilogueDefaultEEEEEvvEEEEvNT_6ParamsE,"a",@progbits
	.sectionflags	@""
	.align	4
.nv.constant0._ZN7cutlass13device_kernelINS_4gemm6kernel13GemmUniversalIN4cute5tupleIJiiiiEEENS1_10collective13CollectiveMmaINS1_34MainloopSm90TmaGmmaWarpSpecializedILi4ENS5_IJNS4_1CILi1EEESB_SB_EEENS1_32KernelTmaWarpSpecializedPingpongEEENS5_IJNSA_ILi64EEENSA_ILi128EEESG_EEENS_10bfloat16_tENS5_IJlSB_lEEESI_SJ_NS4_8TiledMMAINS4_8MMA_AtomIJNS4_4SM904GMMA28MMA_64x128x16_F32BF16BF16_SSILNSN_5MajorE0ELSP_0ELNSN_7ScaleInE1ELSQ_1EEEEEENS4_6LayoutISC_NS5_IJNSA_ILi0EEESU_SU_EEEEENS5_IJNS4_10UnderscoreESX_SX_EEEEENS4_13SM90_TMA_LOADENS4_14ComposedLayoutINS4_7SwizzleILi3ELi4ELi3EEENS4_18smem_ptr_flag_bitsILi16EEENST_INS5_IJNSA_ILi8EEESF_EEENS5_IJSF_SB_EEEEEEEvNS4_8identityES10_S1A_vS1B_EENS_8epilogue10collective6detail29Sm90TmaWarpSpecializedAdapterINS1E_15DefaultEpilogueISI_SJ_SJ_NS1D_6thread17LinearCombinationISI_Li1EffLNS1I_9ScaleType4KindE0ELNS_15FloatRoundStyleE2ESI_EENS1_15EpilogueDefaultEEEEEvvEEEEvNT_6ParamsE:
	.zero		1664


//--------------------- SYMBOLS --------------------------

	.type		.nv.reservedSmem.offset0,@object
	.size		.nv.reservedSmem.offset0,0x4
	.type		__assertfail,@function
